	.target	sm_100a

	.elftype	@"ET_EXEC"


//--------------------- .note.nv.tkinfo           --------------------------
	.section	.note.nv.tkinfo,"",@"SHT_NOTE"
	.sectionflags	@"SHF_NOTE_NV_TKINFO"
	.tkinfo
        /*0018*/ 	.word	0x00000002
        /*0030*/ 	.string	""
        /*0030*/ 	.string	"ptxas"
        /*0030*/ 	.string	"Cuda compilation tools, release 13.0, V13.0.88"
        /*0030*/ 	.string	"Build cuda_13.0.r13.0/compiler.36424714_0"
        /*0030*/ 	.string	"-arch sm_100a -m 64 "



//--------------------- .note.nv.cuinfo           --------------------------
	.section	.note.nv.cuinfo,"",@"SHT_NOTE"
	.sectionflags	@"SHF_NOTE_NV_CUINFO"
        /*0018*/ 	.short	0x0002
        /*001a*/ 	.short	0x0064
        /*001c*/ 	.short	0x0082
	.zero		2


//--------------------- .nv.info                  --------------------------
	.section	.nv.info,"",@"SHT_CUDA_INFO"
	.align	4


	//----- nvinfo : EIATTR_REGCOUNT
	.align		4
        /*0000*/ 	.byte	0x04, 0x2f
        /*0002*/ 	.short	(.L_19 - .L_18)
	.align		4
.L_18:
        /*0004*/ 	.word	index@(_ZN7cutlass13device_kernelINS_4gemm6kernel13GemmUniversalIN4cute5tupleIJiiiiEEENS1_10collective13CollectiveMmaINS1_35MainloopSm100TmaUmmaWarpSpecializedILi2ELi2ELi2ENS5_IJNS4_1CILi2EEESB_NSA_ILi1EEEEEEEENS5_IJNSA_ILi256EEESF_NSA_ILi128EEEEEENS_6half_tENS5_IJlSC_lEEESI_SJ_NS4_8TiledMMAINS4_8MMA_AtomIJNS4_26SM100_MMA_F16BF16_2x1SM_SSISI_SI_fLi256ELi256ELNS4_4UMMA5MajorE0ELSO_0ELNSN_7ScaleInE0ELSP_0EEEEEENS4_6LayoutINS5_IJSC_SC_SC_EEENS5_IJNSA_ILi0EEESU_SU_EEEEENS5_IJNS4_10UnderscoreESX_SX_EEEEENS4_28SM100_TMA_2SM_LOAD_MULTICASTENS4_14ComposedLayoutINS4_7SwizzleILi3ELi4ELi3EEENS4_18smem_ptr_flag_bitsILi16EEENSS_INS5_IJNSA_ILi8EEENSA_ILi64EEEEEENS5_IJS17_SC_EEEEEEEvNS4_8identityENS4_18SM100_TMA_2SM_LOADES1B_vS1C_EENS_8epilogue10collective18CollectiveEpilogueINS1F_23Sm100TmaWarpSpecializedILi4ELi2ELi64ELb1ELb0EEEJNS5_IJSG_SF_SG_EEENS5_IJNSS_ISG_SC_EENSS_IS17_SC_EEEEESI_SJ_SI_SJ_NS1F_6fusion15FusionCallbacksIS1J_NS1O_17LinearCombinationISI_fSI_fLNS_15FloatRoundStyleE2EEES1K_S1N_JEEENS4_5SM1004TMEM4LOAD26SM100_TMEM_LOAD_32dp32b64xENS4_13SM90_TMA_LOADES1B_NS4_39AutoVectorizingCopyWithAssumedAlignmentILi128EEENS4_14SM90_TMA_STOREES1B_S20_S20_EEEvvEEEEvNT_6ParamsE)
        /*0008*/ 	.word	0x000000ad


	//----- nvinfo : EIATTR_FRAME_SIZE
	.align		4
.L_19:
        /*000c*/ 	.byte	0x04, 0x11
        /*000e*/ 	.short	(.L_21 - .L_20)
	.align		4
.L_20:
        /*0010*/ 	.word	index@($__internal_2_$__cuda_sm10x_tcgen05_guardrail_trap_unallocated_columns_being_dealloced)
        /*0014*/ 	.word	0x00000000


	//----- nvinfo : EIATTR_FRAME_SIZE
	.align		4
.L_21:
        /*0018*/ 	.byte	0x04, 0x11
        /*001a*/ 	.short	(.L_23 - .L_22)
	.align		4
.L_22:
        /*001c*/ 	.word	index@($__internal_1_$__cuda_sm10x_tcgen05_guardrail_trap_phase_invalid_during_alloc)
        /*0020*/ 	.word	0x00000000


	//----- nvinfo : EIATTR_FRAME_SIZE
	.align		4
.L_23:
        /*0024*/ 	.byte	0x04, 0x11
        /*0026*/ 	.short	(.L_25 - .L_24)
	.align		4
.L_24:
        /*0028*/ 	.word	index@($__internal_0_$__cuda_sm10x_tcgen05_guardrail_trap_col_being_dealloced_not_returned_by_alloc)
        /*002c*/ 	.word	0x00000000


	//----- nvinfo : EIATTR_FRAME_SIZE
	.align		4
.L_25:
        /*0030*/ 	.byte	0x04, 0x11
        /*0032*/ 	.short	(.L_27 - .L_26)
	.align		4
.L_26:
        /*0034*/ 	.word	index@(_ZN7cutlass13device_kernelINS_4gemm6kernel13GemmUniversalIN4cute5tupleIJiiiiEEENS1_10collective13CollectiveMmaINS1_35MainloopSm100TmaUmmaWarpSpecializedILi2ELi2ELi2ENS5_IJNS4_1CILi2EEESB_NSA_ILi1EEEEEEEENS5_IJNSA_ILi256EEESF_NSA_ILi128EEEEEENS_6half_tENS5_IJlSC_lEEESI_SJ_NS4_8TiledMMAINS4_8MMA_AtomIJNS4_26SM100_MMA_F16BF16_2x1SM_SSISI_SI_fLi256ELi256ELNS4_4UMMA5MajorE0ELSO_0ELNSN_7ScaleInE0ELSP_0EEEEEENS4_6LayoutINS5_IJSC_SC_SC_EEENS5_IJNSA_ILi0EEESU_SU_EEEEENS5_IJNS4_10UnderscoreESX_SX_EEEEENS4_28SM100_TMA_2SM_LOAD_MULTICASTENS4_14ComposedLayoutINS4_7SwizzleILi3ELi4ELi3EEENS4_18smem_ptr_flag_bitsILi16EEENSS_INS5_IJNSA_ILi8EEENSA_ILi64EEEEEENS5_IJS17_SC_EEEEEEEvNS4_8identityENS4_18SM100_TMA_2SM_LOADES1B_vS1C_EENS_8epilogue10collective18CollectiveEpilogueINS1F_23Sm100TmaWarpSpecializedILi4ELi2ELi64ELb1ELb0EEEJNS5_IJSG_SF_SG_EEENS5_IJNSS_ISG_SC_EENSS_IS17_SC_EEEEESI_SJ_SI_SJ_NS1F_6fusion15FusionCallbacksIS1J_NS1O_17LinearCombinationISI_fSI_fLNS_15FloatRoundStyleE2EEES1K_S1N_JEEENS4_5SM1004TMEM4LOAD26SM100_TMEM_LOAD_32dp32b64xENS4_13SM90_TMA_LOADES1B_NS4_39AutoVectorizingCopyWithAssumedAlignmentILi128EEENS4_14SM90_TMA_STOREES1B_S20_S20_EEEvvEEEEvNT_6ParamsE)
        /*0038*/ 	.word	0x00000000


	//----- nvinfo : EIATTR_MIN_STACK_SIZE
	.align		4
.L_27:
        /*003c*/ 	.byte	0x04, 0x12
        /*003e*/ 	.short	(.L_29 - .L_28)
	.align		4
.L_28:
        /*0040*/ 	.word	index@(_ZN7cutlass13device_kernelINS_4gemm6kernel13GemmUniversalIN4cute5tupleIJiiiiEEENS1_10collective13CollectiveMmaINS1_35MainloopSm100TmaUmmaWarpSpecializedILi2ELi2ELi2ENS5_IJNS4_1CILi2EEESB_NSA_ILi1EEEEEEEENS5_IJNSA_ILi256EEESF_NSA_ILi128EEEEEENS_6half_tENS5_IJlSC_lEEESI_SJ_NS4_8TiledMMAINS4_8MMA_AtomIJNS4_26SM100_MMA_F16BF16_2x1SM_SSISI_SI_fLi256ELi256ELNS4_4UMMA5MajorE0ELSO_0ELNSN_7ScaleInE0ELSP_0EEEEEENS4_6LayoutINS5_IJSC_SC_SC_EEENS5_IJNSA_ILi0EEESU_SU_EEEEENS5_IJNS4_10UnderscoreESX_SX_EEEEENS4_28SM100_TMA_2SM_LOAD_MULTICASTENS4_14ComposedLayoutINS4_7SwizzleILi3ELi4ELi3EEENS4_18smem_ptr_flag_bitsILi16EEENSS_INS5_IJNSA_ILi8EEENSA_ILi64EEEEEENS5_IJS17_SC_EEEEEEEvNS4_8identityENS4_18SM100_TMA_2SM_LOADES1B_vS1C_EENS_8epilogue10collective18CollectiveEpilogueINS1F_23Sm100TmaWarpSpecializedILi4ELi2ELi64ELb1ELb0EEEJNS5_IJSG_SF_SG_EEENS5_IJNSS_ISG_SC_EENSS_IS17_SC_EEEEESI_SJ_SI_SJ_NS1F_6fusion15FusionCallbacksIS1J_NS1O_17LinearCombinationISI_fSI_fLNS_15FloatRoundStyleE2EEES1K_S1N_JEEENS4_5SM1004TMEM4LOAD26SM100_TMEM_LOAD_32dp32b64xENS4_13SM90_TMA_LOADES1B_NS4_39AutoVectorizingCopyWithAssumedAlignmentILi128EEENS4_14SM90_TMA_STOREES1B_S20_S20_EEEvvEEEEvNT_6ParamsE)
        /*0044*/ 	.word	0x00000000
.L_29:


//--------------------- .nv.compat                --------------------------
	.section	.nv.compat,"",@"SHT_CUDA_COMPAT_INFO"
	.align	4
        /*0000*/ 	.byte	0x02, 0x09, 0x01, 0x00, 0x02, 0x02, 0x02, 0x00, 0x02, 0x05, 0x05, 0x00, 0x03, 0x07, 0x01, 0x01
        /*0010*/ 	.byte	0x02, 0x03, 0x01, 0x00, 0x02, 0x06, 0x01, 0x00, 0x04, 0x0b, 0x08, 0x00, 0x09, 0x00, 0x00, 0x00
        /*0020*/ 	.byte	0x00, 0x00, 0x00, 0x00


//--------------------- .nv.info._ZN7cutlass13device_kernelINS_4gemm6kernel13GemmUniversalIN4cute5tupleIJiiiiEEENS1_10collective13CollectiveMmaINS1_35MainloopSm100TmaUmmaWarpSpecializedILi2ELi2ELi2ENS5_IJNS4_1CILi2EEESB_NSA_ILi1EEEEEEEENS5_IJNSA_ILi256EEESF_NSA_ILi128EEEEEENS_6half_tENS5_IJlSC_lEEESI_SJ_NS4_8TiledMMAINS4_8MMA_AtomIJNS4_26SM100_MMA_F16BF16_2x1SM_SSISI_SI_fLi256ELi256ELNS4_4UMMA5MajorE0ELSO_0ELNSN_7ScaleInE0ELSP_0EEEEEENS4_6LayoutINS5_IJSC_SC_SC_EEENS5_IJNSA_ILi0EEESU_SU_EEEEENS5_IJNS4_10UnderscoreESX_SX_EEEEENS4_28SM100_TMA_2SM_LOAD_MULTICASTENS4_14ComposedLayoutINS4_7SwizzleILi3ELi4ELi3EEENS4_18smem_ptr_flag_bitsILi16EEENSS_INS5_IJNSA_ILi8EEENSA_ILi64EEEEEENS5_IJS17_SC_EEEEEEEvNS4_8identityENS4_18SM100_TMA_2SM_LOADES1B_vS1C_EENS_8epilogue10collective18CollectiveEpilogueINS1F_23Sm100TmaWarpSpecializedILi4ELi2ELi64ELb1ELb0EEEJNS5_IJSG_SF_SG_EEENS5_IJNSS_ISG_SC_EENSS_IS17_SC_EEEEESI_SJ_SI_SJ_NS1F_6fusion15FusionCallbacksIS1J_NS1O_17LinearCombinationISI_fSI_fLNS_15FloatRoundStyleE2EEES1K_S1N_JEEENS4_5SM1004TMEM4LOAD26SM100_TMEM_LOAD_32dp32b64xENS4_13SM90_TMA_LOADES1B_NS4_39AutoVectorizingCopyWithAssumedAlignmentILi128EEENS4_14SM90_TMA_STOREES1B_S20_S20_EEEvvEEEEvNT_6ParamsE --------------------------
	.section	.nv.info._ZN7cutlass13device_kernelINS_4gemm6kernel13GemmUniversalIN4cute5tupleIJiiiiEEENS1_10collective13CollectiveMmaINS1_35MainloopSm100TmaUmmaWarpSpecializedILi2ELi2ELi2ENS5_IJNS4_1CILi2EEESB_NSA_ILi1EEEEEEEENS5_IJNSA_ILi256EEESF_NSA_ILi128EEEEEENS_6half_tENS5_IJlSC_lEEESI_SJ_NS4_8TiledMMAINS4_8MMA_AtomIJNS4_26SM100_MMA_F16BF16_2x1SM_SSISI_SI_fLi256ELi256ELNS4_4UMMA5MajorE0ELSO_0ELNSN_7ScaleInE0ELSP_0EEEEEENS4_6LayoutINS5_IJSC_SC_SC_EEENS5_IJNSA_ILi0EEESU_SU_EEEEENS5_IJNS4_10UnderscoreESX_SX_EEEEENS4_28SM100_TMA_2SM_LOAD_MULTICASTENS4_14ComposedLayoutINS4_7SwizzleILi3ELi4ELi3EEENS4_18smem_ptr_flag_bitsILi16EEENSS_INS5_IJNSA_ILi8EEENSA_ILi64EEEEEENS5_IJS17_SC_EEEEEEEvNS4_8identityENS4_18SM100_TMA_2SM_LOADES1B_vS1C_EENS_8epilogue10collective18CollectiveEpilogueINS1F_23Sm100TmaWarpSpecializedILi4ELi2ELi64ELb1ELb0EEEJNS5_IJSG_SF_SG_EEENS5_IJNSS_ISG_SC_EENSS_IS17_SC_EEEEESI_SJ_SI_SJ_NS1F_6fusion15FusionCallbacksIS1J_NS1O_17LinearCombinationISI_fSI_fLNS_15FloatRoundStyleE2EEES1K_S1N_JEEENS4_5SM1004TMEM4LOAD26SM100_TMEM_LOAD_32dp32b64xENS4_13SM90_TMA_LOADES1B_NS4_39AutoVectorizingCopyWithAssumedAlignmentILi128EEENS4_14SM90_TMA_STOREES1B_S20_S20_EEEvvEEEEvNT_6ParamsE,"",@"SHT_CUDA_INFO"
	.sectionflags	@""
	.align	4


	//----- nvinfo : EIATTR_CUDA_API_VERSION
	.align		4
        /*0000*/ 	.byte	0x04, 0x37
        /*0002*/ 	.short	(.L_31 - .L_30)
.L_30:
        /*0004*/ 	.word	0x00000082


	//----- nvinfo : EIATTR_KPARAM_INFO
	.align		4
.L_31:
        /*0008*/ 	.byte	0x04, 0x17
        /*000a*/ 	.short	(.L_33 - .L_32)
.L_32:
        /*000c*/ 	.word	0x00000000
        /*0010*/ 	.short	0x0000
        /*0012*/ 	.short	0x0000
        /*0014*/ 	.byte	0x00, 0xf0, 0x01, 0x20


	//----- nvinfo : EIATTR_AT_ENTRY_FRAGMENTS
	.align		4
.L_33:
        /*0018*/ 	.byte	0x04, 0x4f
        /*001a*/ 	.short	(.L_35 - .L_34)


	//   ....[0]....
.L_34:
        /*001c*/ 	.word	0x00000007


	//----- nvinfo : EIATTR_RESERVED_SMEM_USED
	.align		4
.L_35:
        /*0020*/ 	.byte	0x01, 0x41
	.zero		2


	//----- nvinfo : EIATTR_SPARSE_MMA_MASK
	.align		4
        /*0024*/ 	.byte	0x03, 0x50
        /*0026*/ 	.short	0x0000


	//----- nvinfo : EIATTR_TCGEN05_2CTA_USED
	.align		4
        /*0028*/ 	.byte	0x01, 0x52
	.zero		2


	//----- nvinfo : EIATTR_MAXREG_COUNT
	.align		4
        /*002c*/ 	.byte	0x03, 0x1b
        /*002e*/ 	.short	0x00ff


	//----- nvinfo : EIATTR_NUM_BARRIERS
	.align		4
        /*0030*/ 	.byte	0x02, 0x4c
        /*0032*/ 	.byte	0x07
	.zero		1


	//----- nvinfo : EIATTR_EXTERNS
	.align		4
        /*0034*/ 	.byte	0x04, 0x0f
        /*0036*/ 	.short	(.L_37 - .L_36)


	//   ....[0]....
	.align		4
.L_36:
        /*0038*/ 	.word	index@(__assertfail)


	//----- nvinfo : EIATTR_MERCURY_ISA_VERSION
	.align		4
.L_37:
        /*003c*/ 	.byte	0x03, 0x5f
        /*003e*/ 	.short	0x0101


	//----- nvinfo : EIATTR_INT_WARP_WIDE_INSTR_OFFSETS
	.align		4
        /*0040*/ 	.byte	0x04, 0x31
        /*0042*/ 	.short	(.L_39 - .L_38)


	//   ....[0]....
.L_38:
        /*0044*/ 	.word	0x00000cf0


	//   ....[1]....
        /*0048*/ 	.word	0x00000d90


	//   ....[2]....
        /*004c*/ 	.word	0x000043f0


	//   ....[3]....
        /*0050*/ 	.word	0x00004410


	//   ....[4]....
        /*0054*/ 	.word	0x00004440


	//   ....[5]....
        /*0058*/ 	.word	0x00004f80


	//   ....[6]....
        /*005c*/ 	.word	0x00004ff0


	//   ....[7]....
        /*0060*/ 	.word	0x000050d0


	//   ....[8]....
        /*0064*/ 	.word	0x00005150


	//   ....[9]....
        /*0068*/ 	.word	0x00005250


	//   ....[10]....
        /*006c*/ 	.word	0x000052d0


	//   ....[11]....
        /*0070*/ 	.word	0x000053c0


	//   ....[12]....
        /*0074*/ 	.word	0x00005470


	//----- nvinfo : EIATTR_COOP_GROUP_MASK_REGIDS
	.align		4
.L_39:
        /*0078*/ 	.byte	0x04, 0x29
        /*007a*/ 	.short	(.L_41 - .L_40)


	//   ....[0]....
.L_40:
        /*007c*/ 	.word	0xffffffff


	//   ....[1]....
        /*0080*/ 	.word	0xffffffff


	//   ....[2]....
        /*0084*/ 	.word	0xffffffff


	//   ....[3]....
        /*0088*/ 	.word	0xffffffff


	//   ....[4]....
        /*008c*/ 	.word	0xffffffff


	//   ....[5]....
        /*0090*/ 	.word	0xffffffff


	//   ....[6]....
        /*0094*/ 	.word	0xffffffff


	//   ....[7]....
        /*0098*/ 	.word	0xffffffff


	//   ....[8]....
        /*009c*/ 	.word	0xffffffff


	//   ....[9]....
        /*00a0*/ 	.word	0xffffffff


	//   ....[10]....
        /*00a4*/ 	.word	0xffffffff


	//   ....[11]....
        /*00a8*/ 	.word	0xffffffff


	//   ....[12]....
        /*00ac*/ 	.word	0xffffffff


	//   ....[13]....
        /*00b0*/ 	.word	0xffffffff


	//----- nvinfo : EIATTR_COOP_GROUP_INSTR_OFFSETS
	.align		4
.L_41:
        /*00b4*/ 	.byte	0x04, 0x28
        /*00b6*/ 	.short	(.L_43 - .L_42)


	//   ....[0]....
.L_42:
        /*00b8*/ 	.word	0x000000b0


	//   ....[1]....
        /*00bc*/ 	.word	0x00000520


	//   ....[2]....
        /*00c0*/ 	.word	0x000006a0


	//   ....[3]....
        /*00c4*/ 	.word	0x00000830


	//   ....[4]....
        /*00c8*/ 	.word	0x00000920


	//   ....[5]....
        /*00cc*/ 	.word	0x00000a80


	//   ....[6]....
        /*00d0*/ 	.word	0x00000bd0


	//   ....[7]....
        /*00d4*/ 	.word	0x00000e10


	//   ....[8]....
        /*00d8*/ 	.word	0x000023a0


	//   ....[9]....
        /*00dc*/ 	.word	0x00003130


	//   ....[10]....
        /*00e0*/ 	.word	0x00003600


	//   ....[11]....
        /*00e4*/ 	.word	0x00003630


	//   ....[12]....
        /*00e8*/ 	.word	0x000042f0


	//   ....[13]....
        /*00ec*/ 	.word	0x00004500


	//----- nvinfo : EIATTR_VRC_CTA_INIT_COUNT
	.align		4
.L_43:
        /*00f0*/ 	.byte	0x02, 0x4a
        /*00f2*/ 	.byte	0x80
	.zero		1


	//----- nvinfo : EIATTR_SYSCALL_OFFSETS
	.align		4
        /*00f4*/ 	.byte	0x04, 0x46
        /*00f6*/ 	.short	(.L_45 - .L_44)


	//   ....[0]....
.L_44:
        /*00f8*/ 	.word	0x00006100


	//   ....[1]....
        /*00fc*/ 	.word	0x000061f0


	//   ....[2]....
        /*0100*/ 	.word	0x00006bc0


	//   ....[3]....
        /*0104*/ 	.word	0x00008080


	//   ....[4]....
        /*0108*/ 	.word	0x000094b0


	//   ....[5]....
        /*010c*/ 	.word	0x0000a8d0


	//----- nvinfo : EIATTR_MBARRIER_INSTR_OFFSETS
	.align		4
.L_45:
        /*0110*/ 	.byte	0x04, 0x39
        /*0112*/ 	.short	(.L_47 - .L_46)


	//   ....[0]....
.L_46:
        /*0114*/ 	.word	0x00000650
        /*0118*/ 	.word	0x000000ff
        /*011c*/ 	.word	0x00000000
        /*0120*/ 	.short	0x0100
        /*0122*/ 	.byte	0x04
	.zero		1


	//   ....[1]....
        /*0124*/ 	.word	0x00000660
        /*0128*/ 	.word	0x000000ff
        /*012c*/ 	.word	0x00000010
        /*0130*/ 	.short	0x0100
        /*0132*/ 	.byte	0x04
	.zero		1


	//   ....[2]....
        /*0134*/ 	.word	0x00000670
        /*0138*/ 	.word	0x000000ff
        /*013c*/ 	.word	0x00000008
        /*0140*/ 	.short	0x0100
        /*0142*/ 	.byte	0x04
	.zero		1


	//   ....[3]....
        /*0144*/ 	.word	0x00000680
        /*0148*/ 	.word	0x000000ff
        /*014c*/ 	.word	0x00000018
        /*0150*/ 	.short	0x0100
        /*0152*/ 	.byte	0x04
	.zero		1


	//   ....[4]....
        /*0154*/ 	.word	0x000007a0
        /*0158*/ 	.word	0x000000ff
        /*015c*/ 	.word	0x00000020
        /*0160*/ 	.short	0x0100
        /*0162*/ 	.byte	0x04
	.zero		1


	//   ....[5]....
        /*0164*/ 	.word	0x000007b0
        /*0168*/ 	.word	0x000000ff
        /*016c*/ 	.word	0x00000040
        /*0170*/ 	.short	0x0100
        /*0172*/ 	.byte	0x04
	.zero		1


	//   ....[6]....
        /*0174*/ 	.word	0x000007c0
        /*0178*/ 	.word	0x000000ff
        /*017c*/ 	.word	0x00000028
        /*0180*/ 	.short	0x0100
        /*0182*/ 	.byte	0x04
	.zero		1


	//   ....[7]....
        /*0184*/ 	.word	0x000007d0
        /*0188*/ 	.word	0x000000ff
        /*018c*/ 	.word	0x00000048
        /*0190*/ 	.short	0x0100
        /*0192*/ 	.byte	0x04
	.zero		1


	//   ....[8]....
        /*0194*/ 	.word	0x000007e0
        /*0198*/ 	.word	0x000000ff
        /*019c*/ 	.word	0x00000030
        /*01a0*/ 	.short	0x0100
        /*01a2*/ 	.byte	0x04
	.zero		1


	//   ....[9]....
        /*01a4*/ 	.word	0x000007f0
        /*01a8*/ 	.word	0x000000ff
        /*01ac*/ 	.word	0x00000050
        /*01b0*/ 	.short	0x0100
        /*01b2*/ 	.byte	0x04
	.zero		1


	//   ....[10]....
        /*01b4*/ 	.word	0x00000800
        /*01b8*/ 	.word	0x000000ff
        /*01bc*/ 	.word	0x00000038
        /*01c0*/ 	.short	0x0100
        /*01c2*/ 	.byte	0x04
	.zero		1


	//   ....[11]....
        /*01c4*/ 	.word	0x00000810
        /*01c8*/ 	.word	0x000000ff
        /*01cc*/ 	.word	0x00000058
        /*01d0*/ 	.short	0x0100
        /*01d2*/ 	.byte	0x04
	.zero		1


	//   ....[12]....
        /*01d4*/ 	.word	0x000008f0
        /*01d8*/ 	.word	0x000000ff
        /*01dc*/ 	.word	0x00000060
        /*01e0*/ 	.short	0x0100
        /*01e2*/ 	.byte	0x06
	.zero		1


	//   ....[13]....
        /*01e4*/ 	.word	0x00000900
        /*01e8*/ 	.word	0x000000ff
        /*01ec*/ 	.word	0x00000068
        /*01f0*/ 	.short	0x0100
        /*01f2*/ 	.byte	0x06
	.zero		1


	//   ....[14]....
        /*01f4*/ 	.word	0x00000a30
        /*01f8*/ 	.word	0x000000ff
        /*01fc*/ 	.word	0x00000070
        /*0200*/ 	.short	0x0100
        /*0202*/ 	.byte	0x06
	.zero		1


	//   ....[15]....
        /*0204*/ 	.word	0x00000a40
        /*0208*/ 	.word	0x000000ff
        /*020c*/ 	.word	0x00000080
        /*0210*/ 	.short	0x0100
        /*0212*/ 	.byte	0x06
	.zero		1


	//   ....[16]....
        /*0214*/ 	.word	0x00000a50
        /*0218*/ 	.word	0x000000ff
        /*021c*/ 	.word	0x00000078
        /*0220*/ 	.short	0x0100
        /*0222*/ 	.byte	0x06
	.zero		1


	//   ....[17]....
        /*0224*/ 	.word	0x00000a60
        /*0228*/ 	.word	0x000000ff
        /*022c*/ 	.word	0x00000088
        /*0230*/ 	.short	0x0100
        /*0232*/ 	.byte	0x06
	.zero		1


	//   ....[18]....
        /*0234*/ 	.word	0x00000b80
        /*0238*/ 	.word	0x000000ff
        /*023c*/ 	.word	0x00000090
        /*0240*/ 	.short	0x0100
        /*0242*/ 	.byte	0x04
	.zero		1


	//   ....[19]....
        /*0244*/ 	.word	0x00000b90
        /*0248*/ 	.word	0x000000ff
        /*024c*/ 	.word	0x000000a0
        /*0250*/ 	.short	0x0100
        /*0252*/ 	.byte	0x04
	.zero		1


	//   ....[20]....
        /*0254*/ 	.word	0x00000ba0
        /*0258*/ 	.word	0x000000ff
        /*025c*/ 	.word	0x00000098
        /*0260*/ 	.short	0x0100
        /*0262*/ 	.byte	0x04
	.zero		1


	//   ....[21]....
        /*0264*/ 	.word	0x00000bb0
        /*0268*/ 	.word	0x000000ff
        /*026c*/ 	.word	0x000000a8
        /*0270*/ 	.short	0x0100
        /*0272*/ 	.byte	0x04
	.zero		1


	//   ....[22]....
        /*0274*/ 	.word	0x00000ca0
        /*0278*/ 	.word	0x000000ff
        /*027c*/ 	.word	0x000000b0
        /*0280*/ 	.short	0x0100
        /*0282*/ 	.byte	0x04
	.zero		1


	//   ....[23]....
        /*0284*/ 	.word	0x00000cb0
        /*0288*/ 	.word	0x000000ff
        /*028c*/ 	.word	0x000000c0
        /*0290*/ 	.short	0x0100
        /*0292*/ 	.byte	0x04
	.zero		1


	//   ....[24]....
        /*0294*/ 	.word	0x00000cc0
        /*0298*/ 	.word	0x000000ff
        /*029c*/ 	.word	0x000000b8
        /*02a0*/ 	.short	0x0100
        /*02a2*/ 	.byte	0x04
	.zero		1


	//   ....[25]....
        /*02a4*/ 	.word	0x00000cd0
        /*02a8*/ 	.word	0x000000ff
        /*02ac*/ 	.word	0x000000c8
        /*02b0*/ 	.short	0x0100
        /*02b2*/ 	.byte	0x04
	.zero		1


	//   ....[26]....
        /*02b4*/ 	.word	0x00000dd0
        /*02b8*/ 	.word	0x000000ff
        /*02bc*/ 	.word	0x000000d0
        /*02c0*/ 	.short	0x0100
        /*02c2*/ 	.byte	0x06
	.zero		1


	//   ....[27]....
        /*02c4*/ 	.word	0x00001980
        /*02c8*/ 	.word	0x00000003
        /*02cc*/ 	.word	0x000000c0
        /*02d0*/ 	.short	0x010a
        /*02d2*/ 	.byte	0xff
	.zero		1


	//   ....[28]....
        /*02d4*/ 	.word	0x000019b0
        /*02d8*/ 	.word	0x00000003
        /*02dc*/ 	.word	0x000000b0
        /*02e0*/ 	.short	0x0101
        /*02e2*/ 	.byte	0xff
	.zero		1


	//   ....[29]....
        /*02e4*/ 	.word	0x00001a70
        /*02e8*/ 	.word	0x000000ff
        /*02ec*/ 	.word	0x00000010
        /*02f0*/ 	.short	0x010a
        /*02f2*/ 	.byte	0x04
	.zero		1


	//   ....[30]....
        /*02f4*/ 	.word	0x00001b40
        /*02f8*/ 	.word	0x000000ff
        /*02fc*/ 	.word	0x00000010
        /*0300*/ 	.short	0x010a
        /*0302*/ 	.byte	0x05
	.zero		1


	//   ....[31]....
        /*0304*/ 	.word	0x00001ca0
        /*0308*/ 	.word	0x000000ff
        /*030c*/ 	.word	0x00000010
        /*0310*/ 	.short	0x010a
        /*0312*/ 	.byte	0x04
	.zero		1


	//   ....[32]....
        /*0314*/ 	.word	0x00001f30
        /*0318*/ 	.word	0x000000ff
        /*031c*/ 	.word	0x00000068
        /*0320*/ 	.short	0x0101
        /*0322*/ 	.byte	0x15
	.zero		1


	//   ....[33]....
        /*0324*/ 	.word	0x00001f50
        /*0328*/ 	.word	0x000000ff
        /*032c*/ 	.word	0x00000010
        /*0330*/ 	.short	0x010a
        /*0332*/ 	.byte	0x04
	.zero		1


	//   ....[34]....
        /*0334*/ 	.word	0x00001fd0
        /*0338*/ 	.word	0x000000ff
        /*033c*/ 	.word	0x00000010
        /*0340*/ 	.short	0x010a
        /*0342*/ 	.byte	0x06
	.zero		1


	//   ....[35]....
        /*0344*/ 	.word	0x00002110
        /*0348*/ 	.word	0x000000ff
        /*034c*/ 	.word	0x00000010
        /*0350*/ 	.short	0x010a
        /*0352*/ 	.byte	0x04
	.zero		1


	//   ....[36]....
        /*0354*/ 	.word	0x000023d0
        /*0358*/ 	.word	0x00000003
        /*035c*/ 	.word	0x00000070
        /*0360*/ 	.short	0x010a
        /*0362*/ 	.byte	0xff
	.zero		1


	//   ....[37]....
        /*0364*/ 	.word	0x00002520
        /*0368*/ 	.word	0x00000000
        /*036c*/ 	.word	0x00000000
        /*0370*/ 	.short	0x0101
        /*0372*/ 	.byte	0xff
	.zero		1


	//   ....[38]....
        /*0374*/ 	.word	0x00002ad0
        /*0378*/ 	.word	0x000000ff
        /*037c*/ 	.word	0x00000000
        /*0380*/ 	.short	0x010a
        /*0382*/ 	.byte	0x04
	.zero		1


	//   ....[39]....
        /*0384*/ 	.word	0x00002b70
        /*0388*/ 	.word	0x00000000
        /*038c*/ 	.word	0x00000000
        /*0390*/ 	.short	0x010a
        /*0392*/ 	.byte	0xff
	.zero		1


	//   ....[40]....
        /*0394*/ 	.word	0x00002c90
        /*0398*/ 	.word	0x00000002
        /*039c*/ 	.word	0x000000b0
        /*03a0*/ 	.short	0x010a
        /*03a2*/ 	.byte	0xff
	.zero		1


	//   ....[41]....
        /*03a4*/ 	.word	0x00002cf0
        /*03a8*/ 	.word	0x00000004
        /*03ac*/ 	.word	0x00000000
        /*03b0*/ 	.short	0x0101
        /*03b2*/ 	.byte	0xff
	.zero		1


	//   ....[42]....
        /*03b4*/ 	.word	0x00002d10
        /*03b8*/ 	.word	0x000000ff
        /*03bc*/ 	.word	0x00000080
        /*03c0*/ 	.short	0x010a
        /*03c2*/ 	.byte	0x04
	.zero		1


	//   ....[43]....
        /*03c4*/ 	.word	0x00002e30
        /*03c8*/ 	.word	0x00000002
        /*03cc*/ 	.word	0x00000070
        /*03d0*/ 	.short	0x010a
        /*03d2*/ 	.byte	0xff
	.zero		1


	//   ....[44]....
        /*03d4*/ 	.word	0x00002f40
        /*03d8*/ 	.word	0x00000002
        /*03dc*/ 	.word	0x00000000
        /*03e0*/ 	.short	0x0101
        /*03e2*/ 	.byte	0xff
	.zero		1


	//   ....[45]....
        /*03e4*/ 	.word	0x00002fd0
        /*03e8*/ 	.word	0x000000ff
        /*03ec*/ 	.word	0x00000080
        /*03f0*/ 	.short	0x0106
        /*03f2*/ 	.byte	0x04
	.zero		1


	//   ....[46]....
        /*03f4*/ 	.word	0x00002ff0
        /*03f8*/ 	.word	0x000000ff
        /*03fc*/ 	.word	0x00000080
        /*0400*/ 	.short	0x010a
        /*0402*/ 	.byte	0x04
	.zero		1


	//   ....[47]....
        /*0404*/ 	.word	0x00003080
        /*0408*/ 	.word	0x000000ff
        /*040c*/ 	.word	0x00000080
        /*0410*/ 	.short	0x0106
        /*0412*/ 	.byte	0x07
	.zero		1


	//   ....[48]....
        /*0414*/ 	.word	0x000030c0
        /*0418*/ 	.word	0x00000000
        /*041c*/ 	.word	0x00000080
        /*0420*/ 	.short	0x010a
        /*0422*/ 	.byte	0xff
	.zero		1


	//   ....[49]....
        /*0424*/ 	.word	0x00003300
        /*0428*/ 	.word	0x000000ff
        /*042c*/ 	.word	0x00000008
        /*0430*/ 	.short	0x010a
        /*0432*/ 	.byte	0x05
	.zero		1


	//   ....[50]....
        /*0434*/ 	.word	0x00003320
        /*0438*/ 	.word	0x000000ff
        /*043c*/ 	.word	0x00000008
        /*0440*/ 	.short	0x010a
        /*0442*/ 	.byte	0x05
	.zero		1


	//   ....[51]....
        /*0444*/ 	.word	0x000034b0
        /*0448*/ 	.word	0x000000ff
        /*044c*/ 	.word	0x00000008
        /*0450*/ 	.short	0x010a
        /*0452*/ 	.byte	0x05
	.zero		1


	//   ....[52]....
        /*0454*/ 	.word	0x000034d0
        /*0458*/ 	.word	0x000000ff
        /*045c*/ 	.word	0x00000008
        /*0460*/ 	.short	0x010a
        /*0462*/ 	.byte	0x05
	.zero		1


	//   ....[53]....
        /*0464*/ 	.word	0x00003590
        /*0468*/ 	.word	0x000000ff
        /*046c*/ 	.word	0x00000000
        /*0470*/ 	.short	0x0101
        /*0472*/ 	.byte	0x04
	.zero		1


	//   ....[54]....
        /*0474*/ 	.word	0x00003950
        /*0478*/ 	.word	0x00000000
        /*047c*/ 	.word	0x00000070
        /*0480*/ 	.short	0x010a
        /*0482*/ 	.byte	0xff
	.zero		1


	//   ....[55]....
        /*0484*/ 	.word	0x00003a10
        /*0488*/ 	.word	0x00000000
        /*048c*/ 	.word	0x00000000
        /*0490*/ 	.short	0x0101
        /*0492*/ 	.byte	0xff
	.zero		1


	//   ....[56]....
        /*0494*/ 	.word	0x00003ad0
        /*0498*/ 	.word	0x000000ff
        /*049c*/ 	.word	0x00000000
        /*04a0*/ 	.short	0x010a
        /*04a2*/ 	.byte	0x04
	.zero		1


	//   ....[57]....
        /*04a4*/ 	.word	0x00003ae0
        /*04a8*/ 	.word	0x000000ff
        /*04ac*/ 	.word	0x000000a0
        /*04b0*/ 	.short	0x010a
        /*04b2*/ 	.byte	0x2e
	.zero		1


	//   ....[58]....
        /*04b4*/ 	.word	0x00003b90
        /*04b8*/ 	.word	0x000000ff
        /*04bc*/ 	.word	0x00000000
        /*04c0*/ 	.short	0x010a
        /*04c2*/ 	.byte	0x07
	.zero		1


	//   ....[59]....
        /*04c4*/ 	.word	0x00003cc0
        /*04c8*/ 	.word	0x000000ff
        /*04cc*/ 	.word	0x00000000
        /*04d0*/ 	.short	0x010a
        /*04d2*/ 	.byte	0x04
	.zero		1


	//   ....[60]....
        /*04d4*/ 	.word	0x00004100
        /*04d8*/ 	.word	0x000000ff
        /*04dc*/ 	.word	0x00000000
        /*04e0*/ 	.short	0x010a
        /*04e2*/ 	.byte	0x04
	.zero		1


	//   ....[61]....
        /*04e4*/ 	.word	0x000041a0
        /*04e8*/ 	.word	0x00000000
        /*04ec*/ 	.word	0x00000000
        /*04f0*/ 	.short	0x010a
        /*04f2*/ 	.byte	0xff
	.zero		1


	//   ....[62]....
        /*04f4*/ 	.word	0x000041e0
        /*04f8*/ 	.word	0x00000000
        /*04fc*/ 	.word	0x00000000
        /*0500*/ 	.short	0x010a
        /*0502*/ 	.byte	0xff
	.zero		1


	//   ....[63]....
        /*0504*/ 	.word	0x00004250
        /*0508*/ 	.word	0x000000ff
        /*050c*/ 	.word	0x00000000
        /*0510*/ 	.short	0x0101
        /*0512*/ 	.byte	0x04
	.zero		1


	//   ....[64]....
        /*0514*/ 	.word	0x00004290
        /*0518*/ 	.word	0x000000ff
        /*051c*/ 	.word	0x000000d0
        /*0520*/ 	.short	0x010a
        /*0522*/ 	.byte	0x29
	.zero		1


	//   ....[65]....
        /*0524*/ 	.word	0x000042e0
        /*0528*/ 	.word	0x000000ff
        /*052c*/ 	.word	0x00000000
        /*0530*/ 	.short	0x0101
        /*0532*/ 	.byte	0x04
	.zero		1


	//   ....[66]....
        /*0534*/ 	.word	0x00004780
        /*0538*/ 	.word	0x0000000c
        /*053c*/ 	.word	0x00000070
        /*0540*/ 	.short	0x010a
        /*0542*/ 	.byte	0xff
	.zero		1


	//   ....[67]....
        /*0544*/ 	.word	0x000048f0
        /*0548*/ 	.word	0x00000000
        /*054c*/ 	.word	0x00000000
        /*0550*/ 	.short	0x0101
        /*0552*/ 	.byte	0xff
	.zero		1


	//   ....[68]....
        /*0554*/ 	.word	0x00004d80
        /*0558*/ 	.word	0x000000ff
        /*055c*/ 	.word	0x00000068
        /*0560*/ 	.short	0x010a
        /*0562*/ 	.byte	0x15
	.zero		1


	//   ....[69]....
        /*0564*/ 	.word	0x00004f00
        /*0568*/ 	.word	0x000000ff
        /*056c*/ 	.word	0x00000040
        /*0570*/ 	.short	0x010a
        /*0572*/ 	.byte	0x15
	.zero		1


	//   ....[70]....
        /*0574*/ 	.word	0x00005080
        /*0578*/ 	.word	0x000000ff
        /*057c*/ 	.word	0x00000020
        /*0580*/ 	.short	0x010b
        /*0582*/ 	.byte	0x15
	.zero		1


	//   ....[71]....
        /*0584*/ 	.word	0x00005090
        /*0588*/ 	.word	0x000000ff
        /*058c*/ 	.word	0x00000000
        /*0590*/ 	.short	0x0101
        /*0592*/ 	.byte	0x06
	.zero		1


	//   ....[72]....
        /*0594*/ 	.word	0x000050a0
        /*0598*/ 	.word	0x000000ff
        /*059c*/ 	.word	0x00000048
        /*05a0*/ 	.short	0x010a
        /*05a2*/ 	.byte	0x15
	.zero		1


	//   ....[73]....
        /*05a4*/ 	.word	0x00005200
        /*05a8*/ 	.word	0x000000ff
        /*05ac*/ 	.word	0x00000028
        /*05b0*/ 	.short	0x010b
        /*05b2*/ 	.byte	0x15
	.zero		1


	//   ....[74]....
        /*05b4*/ 	.word	0x00005210
        /*05b8*/ 	.word	0x000000ff
        /*05bc*/ 	.word	0x00000000
        /*05c0*/ 	.short	0x0101
        /*05c2*/ 	.byte	0x06
	.zero		1


	//   ....[75]....
        /*05c4*/ 	.word	0x00005220
        /*05c8*/ 	.word	0x000000ff
        /*05cc*/ 	.word	0x00000050
        /*05d0*/ 	.short	0x010a
        /*05d2*/ 	.byte	0x15
	.zero		1


	//   ....[76]....
        /*05d4*/ 	.word	0x00005370
        /*05d8*/ 	.word	0x000000ff
        /*05dc*/ 	.word	0x00000030
        /*05e0*/ 	.short	0x010b
        /*05e2*/ 	.byte	0x15
	.zero		1


	//   ....[77]....
        /*05e4*/ 	.word	0x00005380
        /*05e8*/ 	.word	0x000000ff
        /*05ec*/ 	.word	0x00000000
        /*05f0*/ 	.short	0x0101
        /*05f2*/ 	.byte	0x06
	.zero		1


	//   ....[78]....
        /*05f4*/ 	.word	0x00005390
        /*05f8*/ 	.word	0x000000ff
        /*05fc*/ 	.word	0x00000058
        /*0600*/ 	.short	0x010a
        /*0602*/ 	.byte	0x15
	.zero		1


	//   ....[79]....
        /*0604*/ 	.word	0x00005580
        /*0608*/ 	.word	0x000000ff
        /*060c*/ 	.word	0x00000038
        /*0610*/ 	.short	0x010b
        /*0612*/ 	.byte	0x15
	.zero		1


	//   ....[80]....
        /*0614*/ 	.word	0x00005590
        /*0618*/ 	.word	0x000000ff
        /*061c*/ 	.word	0x00000000
        /*0620*/ 	.short	0x0101
        /*0622*/ 	.byte	0x25
	.zero		1


	//   ....[81]....
        /*0624*/ 	.word	0x000055c0
        /*0628*/ 	.word	0x000000ff
        /*062c*/ 	.word	0x00000040
        /*0630*/ 	.short	0x010a
        /*0632*/ 	.byte	0x15
	.zero		1


	//   ....[82]....
        /*0634*/ 	.word	0x000055e0
        /*0638*/ 	.word	0x000000ff
        /*063c*/ 	.word	0x00000048
        /*0640*/ 	.short	0x010a
        /*0642*/ 	.byte	0x15
	.zero		1


	//   ....[83]....
        /*0644*/ 	.word	0x00005600
        /*0648*/ 	.word	0x000000ff
        /*064c*/ 	.word	0x00000050
        /*0650*/ 	.short	0x010a
        /*0652*/ 	.byte	0x15
	.zero		1


	//   ....[84]....
        /*0654*/ 	.word	0x00005640
        /*0658*/ 	.word	0x00000000
        /*065c*/ 	.word	0x00000058
        /*0660*/ 	.short	0x010a
        /*0662*/ 	.byte	0xff
	.zero		1


	//   ....[85]....
        /*0664*/ 	.word	0x00005990
        /*0668*/ 	.word	0x00000003
        /*066c*/ 	.word	0x00000070
        /*0670*/ 	.short	0x010a
        /*0672*/ 	.byte	0xff
	.zero		1


	//   ....[86]....
        /*0674*/ 	.word	0x00005b10
        /*0678*/ 	.word	0x00000000
        /*067c*/ 	.word	0x00000000
        /*0680*/ 	.short	0x0101
        /*0682*/ 	.byte	0xff
	.zero		1


	//   ....[87]....
        /*0684*/ 	.word	0x000066e0
        /*0688*/ 	.word	0x000000ff
        /*068c*/ 	.word	0x00000020
        /*0690*/ 	.short	0x010a
        /*0692*/ 	.byte	0x2c
	.zero		1


	//   ....[88]....
        /*0694*/ 	.word	0x000067a0
        /*0698*/ 	.word	0x000000a6
        /*069c*/ 	.word	0x00000090
        /*06a0*/ 	.short	0x010a
        /*06a2*/ 	.byte	0xff
	.zero		1


	//   ....[89]....
        /*06a4*/ 	.word	0x000068d0
        /*06a8*/ 	.word	0x000000ff
        /*06ac*/ 	.word	0x00000020
        /*06b0*/ 	.short	0x010a
        /*06b2*/ 	.byte	0x2c
	.zero		1


	//   ....[90]....
        /*06b4*/ 	.word	0x00006aa0
        /*06b8*/ 	.word	0x000000a6
        /*06bc*/ 	.word	0x00000090
        /*06c0*/ 	.short	0x010a
        /*06c2*/ 	.byte	0xff
	.zero		1


	//   ....[91]....
        /*06c4*/ 	.word	0x00007d20
        /*06c8*/ 	.word	0x00000000
        /*06cc*/ 	.word	0x00000000
        /*06d0*/ 	.short	0x0101
        /*06d2*/ 	.byte	0xff
	.zero		1


	//   ....[92]....
        /*06d4*/ 	.word	0x00007d30
        /*06d8*/ 	.word	0x00000003
        /*06dc*/ 	.word	0x00000020
        /*06e0*/ 	.short	0x010a
        /*06e2*/ 	.byte	0xff
	.zero		1


	//   ....[93]....
        /*06e4*/ 	.word	0x00007e10
        /*06e8*/ 	.word	0x00000003
        /*06ec*/ 	.word	0x00000020
        /*06f0*/ 	.short	0x010a
        /*06f2*/ 	.byte	0xff
	.zero		1


	//   ....[94]....
        /*06f4*/ 	.word	0x00009150
        /*06f8*/ 	.word	0x0000004d
        /*06fc*/ 	.word	0x00000000
        /*0700*/ 	.short	0x0101
        /*0702*/ 	.byte	0xff
	.zero		1


	//   ....[95]....
        /*0704*/ 	.word	0x00009170
        /*0708*/ 	.word	0x00000000
        /*070c*/ 	.word	0x00000020
        /*0710*/ 	.short	0x010a
        /*0712*/ 	.byte	0xff
	.zero		1


	//   ....[96]....
        /*0714*/ 	.word	0x00009240
        /*0718*/ 	.word	0x00000000
        /*071c*/ 	.word	0x00000020
        /*0720*/ 	.short	0x010a
        /*0722*/ 	.byte	0xff
	.zero		1


	//   ....[97]....
        /*0724*/ 	.word	0x0000a580
        /*0728*/ 	.word	0x0000004a
        /*072c*/ 	.word	0x00000000
        /*0730*/ 	.short	0x0101
        /*0732*/ 	.byte	0xff
	.zero		1


	//   ....[98]....
        /*0734*/ 	.word	0x0000a5a0
        /*0738*/ 	.word	0x00000003
        /*073c*/ 	.word	0x00000020
        /*0740*/ 	.short	0x010a
        /*0742*/ 	.byte	0xff
	.zero		1


	//   ....[99]....
        /*0744*/ 	.word	0x0000a670
        /*0748*/ 	.word	0x00000003
        /*074c*/ 	.word	0x00000020
        /*0750*/ 	.short	0x010a
        /*0752*/ 	.byte	0xff
	.zero		1


	//   ....[100]....
        /*0754*/ 	.word	0x0000a9c0
        /*0758*/ 	.word	0x000000a6
        /*075c*/ 	.word	0x00000000
        /*0760*/ 	.short	0x0101
        /*0762*/ 	.byte	0xff
	.zero		1


	//   ....[101]....
        /*0764*/ 	.word	0x0000b9f0
        /*0768*/ 	.word	0x00000000
        /*076c*/ 	.word	0x00000000
        /*0770*/ 	.short	0x0101
        /*0772*/ 	.byte	0xff
	.zero		1


	//   ....[102]....
        /*0774*/ 	.word	0x0000bc80
        /*0778*/ 	.word	0x000000ff
        /*077c*/ 	.word	0x00000000
        /*0780*/ 	.short	0x0101
        /*0782*/ 	.byte	0x04
	.zero		1


	//   ....[103]....
        /*0784*/ 	.word	0x0000bca0
        /*0788*/ 	.word	0x00000003
        /*078c*/ 	.word	0x000000c0
        /*0790*/ 	.short	0x010a
        /*0792*/ 	.byte	0xff
	.zero		1


	//   ....[104]....
        /*0794*/ 	.word	0x0000bd00
        /*0798*/ 	.word	0x00000000
        /*079c*/ 	.word	0x00000010
        /*07a0*/ 	.short	0x010a
        /*07a2*/ 	.byte	0xff
	.zero		1


	//   ....[105]....
        /*07a4*/ 	.word	0x0000bd60
        /*07a8*/ 	.word	0x00000000
        /*07ac*/ 	.word	0x00000010
        /*07b0*/ 	.short	0x010a
        /*07b2*/ 	.byte	0xff
	.zero		1


	//   ....[106]....
        /*07b4*/ 	.word	0x0000bdb0
        /*07b8*/ 	.word	0x00000003
        /*07bc*/ 	.word	0x00000070
        /*07c0*/ 	.short	0x010a
        /*07c2*/ 	.byte	0xff
	.zero		1


	//   ....[107]....
        /*07c4*/ 	.word	0x0000be10
        /*07c8*/ 	.word	0x00000000
        /*07cc*/ 	.word	0x00000000
        /*07d0*/ 	.short	0x010a
        /*07d2*/ 	.byte	0xff
	.zero		1


	//   ....[108]....
        /*07d4*/ 	.word	0x0000be60
        /*07d8*/ 	.word	0x00000002
        /*07dc*/ 	.word	0x000000b0
        /*07e0*/ 	.short	0x010a
        /*07e2*/ 	.byte	0xff
	.zero		1


	//   ....[109]....
        /*07e4*/ 	.word	0x0000bec0
        /*07e8*/ 	.word	0x00000002
        /*07ec*/ 	.word	0x00000080
        /*07f0*/ 	.short	0x010a
        /*07f2*/ 	.byte	0xff
	.zero		1


	//   ....[110]....
        /*07f4*/ 	.word	0x0000bf10
        /*07f8*/ 	.word	0x00000002
        /*07fc*/ 	.word	0x00000070
        /*0800*/ 	.short	0x010a
        /*0802*/ 	.byte	0xff
	.zero		1


	//   ....[111]....
        /*0804*/ 	.word	0x0000bf70
        /*0808*/ 	.word	0x00000000
        /*080c*/ 	.word	0x00000080
        /*0810*/ 	.short	0x010a
        /*0812*/ 	.byte	0xff
	.zero		1


	//   ....[112]....
        /*0814*/ 	.word	0x0000bfd0
        /*0818*/ 	.word	0x00000000
        /*081c*/ 	.word	0x00000008
        /*0820*/ 	.short	0x010a
        /*0822*/ 	.byte	0xff
	.zero		1


	//   ....[113]....
        /*0824*/ 	.word	0x0000c0b0
        /*0828*/ 	.word	0x00000000
        /*082c*/ 	.word	0x00000008
        /*0830*/ 	.short	0x010a
        /*0832*/ 	.byte	0xff
	.zero		1


	//   ....[114]....
        /*0834*/ 	.word	0x0000c100
        /*0838*/ 	.word	0x00000000
        /*083c*/ 	.word	0x00000070
        /*0840*/ 	.short	0x010a
        /*0842*/ 	.byte	0xff
	.zero		1


	//   ....[115]....
        /*0844*/ 	.word	0x0000c160
        /*0848*/ 	.word	0x00000000
        /*084c*/ 	.word	0x000000a0
        /*0850*/ 	.short	0x010a
        /*0852*/ 	.byte	0xff
	.zero		1


	//   ....[116]....
        /*0854*/ 	.word	0x0000c1c0
        /*0858*/ 	.word	0x00000000
        /*085c*/ 	.word	0x00000000
        /*0860*/ 	.short	0x010a
        /*0862*/ 	.byte	0xff
	.zero		1


	//   ....[117]....
        /*0864*/ 	.word	0x0000c220
        /*0868*/ 	.word	0x00000000
        /*086c*/ 	.word	0x00000000
        /*0870*/ 	.short	0x010a
        /*0872*/ 	.byte	0xff
	.zero		1


	//   ....[118]....
        /*0874*/ 	.word	0x0000c280
        /*0878*/ 	.word	0x00000000
        /*087c*/ 	.word	0x000000d0
        /*0880*/ 	.short	0x010a
        /*0882*/ 	.byte	0xff
	.zero		1


	//   ....[119]....
        /*0884*/ 	.word	0x0000c2d0
        /*0888*/ 	.word	0x0000000c
        /*088c*/ 	.word	0x00000070
        /*0890*/ 	.short	0x010a
        /*0892*/ 	.byte	0xff
	.zero		1


	//   ....[120]....
        /*0894*/ 	.word	0x0000c330
        /*0898*/ 	.word	0x00000000
        /*089c*/ 	.word	0x00000068
        /*08a0*/ 	.short	0x010a
        /*08a2*/ 	.byte	0xff
	.zero		1


	//   ....[121]....
        /*08a4*/ 	.word	0x0000c390
        /*08a8*/ 	.word	0x00000000
        /*08ac*/ 	.word	0x00000040
        /*08b0*/ 	.short	0x010a
        /*08b2*/ 	.byte	0xff
	.zero		1


	//   ....[122]....
        /*08b4*/ 	.word	0x0000c3f0
        /*08b8*/ 	.word	0x00000000
        /*08bc*/ 	.word	0x00000048
        /*08c0*/ 	.short	0x010a
        /*08c2*/ 	.byte	0xff
	.zero		1


	//   ....[123]....
        /*08c4*/ 	.word	0x0000c450
        /*08c8*/ 	.word	0x00000000
        /*08cc*/ 	.word	0x00000050
        /*08d0*/ 	.short	0x010a
        /*08d2*/ 	.byte	0xff
	.zero		1


	//   ....[124]....
        /*08d4*/ 	.word	0x0000c4b0
        /*08d8*/ 	.word	0x00000000
        /*08dc*/ 	.word	0x00000058
        /*08e0*/ 	.short	0x010a
        /*08e2*/ 	.byte	0xff
	.zero		1


	//   ....[125]....
        /*08e4*/ 	.word	0x0000c510
        /*08e8*/ 	.word	0x00000000
        /*08ec*/ 	.word	0x00000040
        /*08f0*/ 	.short	0x010a
        /*08f2*/ 	.byte	0xff
	.zero		1


	//   ....[126]....
        /*08f4*/ 	.word	0x0000c570
        /*08f8*/ 	.word	0x00000000
        /*08fc*/ 	.word	0x00000048
        /*0900*/ 	.short	0x010a
        /*0902*/ 	.byte	0xff
	.zero		1


	//   ....[127]....
        /*0904*/ 	.word	0x0000c5d0
        /*0908*/ 	.word	0x00000000
        /*090c*/ 	.word	0x00000050
        /*0910*/ 	.short	0x010a
        /*0912*/ 	.byte	0xff
	.zero		1


	//   ....[128]....
        /*0914*/ 	.word	0x0000c620
        /*0918*/ 	.word	0x00000003
        /*091c*/ 	.word	0x00000070
        /*0920*/ 	.short	0x010a
        /*0922*/ 	.byte	0xff
	.zero		1


	//   ....[129]....
        /*0924*/ 	.word	0x0000c680
        /*0928*/ 	.word	0x00000000
        /*092c*/ 	.word	0x00000020
        /*0930*/ 	.short	0x010a
        /*0932*/ 	.byte	0xff
	.zero		1


	//   ....[130]....
        /*0934*/ 	.word	0x0000c6d0
        /*0938*/ 	.word	0x000000a6
        /*093c*/ 	.word	0x00000090
        /*0940*/ 	.short	0x010a
        /*0942*/ 	.byte	0xff
	.zero		1


	//   ....[131]....
        /*0944*/ 	.word	0x0000c720
        /*0948*/ 	.word	0x00000003
        /*094c*/ 	.word	0x00000020
        /*0950*/ 	.short	0x010a
        /*0952*/ 	.byte	0xff
	.zero		1


	//   ....[132]....
        /*0954*/ 	.word	0x0000c770
        /*0958*/ 	.word	0x00000000
        /*095c*/ 	.word	0x00000020
        /*0960*/ 	.short	0x010a
        /*0962*/ 	.byte	0xff
	.zero		1


	//   ....[133]....
        /*0964*/ 	.word	0x0000c7c0
        /*0968*/ 	.word	0x00000003
        /*096c*/ 	.word	0x00000020
        /*0970*/ 	.short	0x010a
        /*0972*/ 	.byte	0xff
	.zero		1


	//----- nvinfo : EIATTR_NUM_MBARRIERS
	.align		4
.L_47:
        /*0974*/ 	.byte	0x03, 0x38
        /*0976*/ 	.short	0x001b


	//----- nvinfo : EIATTR_EXIT_INSTR_OFFSETS
	.align		4
        /*0978*/ 	.byte	0x04, 0x1c
        /*097a*/ 	.short	(.L_49 - .L_48)


	//   ....[0]....
.L_48:
        /*097c*/ 	.word	0x00002ba0


	//   ....[1]....
        /*0980*/ 	.word	0x00003090


	//   ....[2]....
        /*0984*/ 	.word	0x000030f0


	//   ....[3]....
        /*0988*/ 	.word	0x00004510


	//   ....[4]....
        /*098c*/ 	.word	0x00005670


	//   ....[5]....
        /*0990*/ 	.word	0x000056b0


	//   ....[6]....
        /*0994*/ 	.word	0x0000bb70


	//   ....[7]....
        /*0998*/ 	.word	0x0000bbf0


	//   ....[8]....
        /*099c*/ 	.word	0x0000bc20


	//   ....[9]....
        /*09a0*/ 	.word	0x0000bc90


	//----- nvinfo : EIATTR_MAX_THREADS
	.align		4
.L_49:
        /*09a4*/ 	.byte	0x04, 0x05
        /*09a6*/ 	.short	(.L_51 - .L_50)
.L_50:
        /*09a8*/ 	.word	0x00000100
        /*09ac*/ 	.word	0x00000001
        /*09b0*/ 	.word	0x00000001


	//----- nvinfo : EIATTR_CRS_STACK_SIZE
	.align		4
.L_51:
        /*09b4*/ 	.byte	0x04, 0x1e
        /*09b6*/ 	.short	(.L_53 - .L_52)
.L_52:
        /*09b8*/ 	.word	0x00000000


	//----- nvinfo : EIATTR_CBANK_PARAM_SIZE
	.align		4
.L_53:
        /*09bc*/ 	.byte	0x03, 0x19
        /*09be*/ 	.short	0x0800


	//----- nvinfo : EIATTR_PARAM_CBANK
	.align		4
        /*09c0*/ 	.byte	0x04, 0x0a
        /*09c2*/ 	.short	(.L_55 - .L_54)
	.align		4
.L_54:
        /*09c4*/ 	.word	index@(.nv.constant0._ZN7cutlass13device_kernelINS_4gemm6kernel13GemmUniversalIN4cute5tupleIJiiiiEEENS1_10collective13CollectiveMmaINS1_35MainloopSm100TmaUmmaWarpSpecializedILi2ELi2ELi2ENS5_IJNS4_1CILi2EEESB_NSA_ILi1EEEEEEEENS5_IJNSA_ILi256EEESF_NSA_ILi128EEEEEENS_6half_tENS5_IJlSC_lEEESI_SJ_NS4_8TiledMMAINS4_8MMA_AtomIJNS4_26SM100_MMA_F16BF16_2x1SM_SSISI_SI_fLi256ELi256ELNS4_4UMMA5MajorE0ELSO_0ELNSN_7ScaleInE0ELSP_0EEEEEENS4_6LayoutINS5_IJSC_SC_SC_EEENS5_IJNSA_ILi0EEESU_SU_EEEEENS5_IJNS4_10UnderscoreESX_SX_EEEEENS4_28SM100_TMA_2SM_LOAD_MULTICASTENS4_14ComposedLayoutINS4_7SwizzleILi3ELi4ELi3EEENS4_18smem_ptr_flag_bitsILi16EEENSS_INS5_IJNSA_ILi8EEENSA_ILi64EEEEEENS5_IJS17_SC_EEEEEEEvNS4_8identityENS4_18SM100_TMA_2SM_LOADES1B_vS1C_EENS_8epilogue10collective18CollectiveEpilogueINS1F_23Sm100TmaWarpSpecializedILi4ELi2ELi64ELb1ELb0EEEJNS5_IJSG_SF_SG_EEENS5_IJNSS_ISG_SC_EENSS_IS17_SC_EEEEESI_SJ_SI_SJ_NS1F_6fusion15FusionCallbacksIS1J_NS1O_17LinearCombinationISI_fSI_fLNS_15FloatRoundStyleE2EEES1K_S1N_JEEENS4_5SM1004TMEM4LOAD26SM100_TMEM_LOAD_32dp32b64xENS4_13SM90_TMA_LOADES1B_NS4_39AutoVectorizingCopyWithAssumedAlignmentILi128EEENS4_14SM90_TMA_STOREES1B_S20_S20_EEEvvEEEEvNT_6ParamsE)
        /*09c8*/ 	.short	0x0380
        /*09ca*/ 	.short	0x0800


	//----- nvinfo : EIATTR_SW_WAR
	.align		4
.L_55:
        /*09cc*/ 	.byte	0x04, 0x36
        /*09ce*/ 	.short	(.L_57 - .L_56)
.L_56:
        /*09d0*/ 	.word	0x00000008
.L_57:


//--------------------- .nv.callgraph             --------------------------
	.section	.nv.callgraph,"",@"SHT_CUDA_CALLGRAPH"
	.align	4
	.sectionentsize	8
	.align		4
        /*0000*/ 	.word	0x00000000
	.align		4
        /*0004*/ 	.word	0xffffffff
	.align		4
        /*0008*/ 	.word	index@(_ZN7cutlass13device_kernelINS_4gemm6kernel13GemmUniversalIN4cute5tupleIJiiiiEEENS1_10collective13CollectiveMmaINS1_35MainloopSm100TmaUmmaWarpSpecializedILi2ELi2ELi2ENS5_IJNS4_1CILi2EEESB_NSA_ILi1EEEEEEEENS5_IJNSA_ILi256EEESF_NSA_ILi128EEEEEENS_6half_tENS5_IJlSC_lEEESI_SJ_NS4_8TiledMMAINS4_8MMA_AtomIJNS4_26SM100_MMA_F16BF16_2x1SM_SSISI_SI_fLi256ELi256ELNS4_4UMMA5MajorE0ELSO_0ELNSN_7ScaleInE0ELSP_0EEEEEENS4_6LayoutINS5_IJSC_SC_SC_EEENS5_IJNSA_ILi0EEESU_SU_EEEEENS5_IJNS4_10UnderscoreESX_SX_EEEEENS4_28SM100_TMA_2SM_LOAD_MULTICASTENS4_14ComposedLayoutINS4_7SwizzleILi3ELi4ELi3EEENS4_18smem_ptr_flag_bitsILi16EEENSS_INS5_IJNSA_ILi8EEENSA_ILi64EEEEEENS5_IJS17_SC_EEEEEEEvNS4_8identityENS4_18SM100_TMA_2SM_LOADES1B_vS1C_EENS_8epilogue10collective18CollectiveEpilogueINS1F_23Sm100TmaWarpSpecializedILi4ELi2ELi64ELb1ELb0EEEJNS5_IJSG_SF_SG_EEENS5_IJNSS_ISG_SC_EENSS_IS17_SC_EEEEESI_SJ_SI_SJ_NS1F_6fusion15FusionCallbacksIS1J_NS1O_17LinearCombinationISI_fSI_fLNS_15FloatRoundStyleE2EEES1K_S1N_JEEENS4_5SM1004TMEM4LOAD26SM100_TMEM_LOAD_32dp32b64xENS4_13SM90_TMA_LOADES1B_NS4_39AutoVectorizingCopyWithAssumedAlignmentILi128EEENS4_14SM90_TMA_STOREES1B_S20_S20_EEEvvEEEEvNT_6ParamsE)
	.align		4
        /*000c*/ 	.word	index@(__assertfail)
	.align		4
        /*0010*/ 	.word	0x00000000
	.align		4
        /*0014*/ 	.word	0xfffffffe
	.align		4
        /*0018*/ 	.word	0x00000000
	.align		4
        /*001c*/ 	.word	0xfffffffd
	.align		4
        /*0020*/ 	.word	0x00000000
	.align		4
        /*0024*/ 	.word	0xfffffffc


//--------------------- .nv.constant4             --------------------------
	.section	.nv.constant4,"a",@progbits
	.align	8
	.align		8
.nv.constant4:
        /*0000*/ 	.dword	__assertfail
	.align		8
        /*0008*/ 	.dword	__unnamed_1
	.align		8
        /*0010*/ 	.dword	__unnamed_2
	.align		8
        /*0018*/ 	.dword	_ZN40_INTERNAL_a11ea0b1_4_k_cu_ec6b01a5_181354cuda3std3__45__cpo5beginE
	.align		8
        /*0020*/ 	.dword	_ZN40_INTERNAL_a11ea0b1_4_k_cu_ec6b01a5_181354cuda3std3__45__cpo3endE
	.align		8
        /*0028*/ 	.dword	_ZN40_INTERNAL_a11ea0b1_4_k_cu_ec6b01a5_181354cuda3std3__45__cpo6cbeginE
	.align		8
        /*0030*/ 	.dword	_ZN40_INTERNAL_a11ea0b1_4_k_cu_ec6b01a5_181354cuda3std3__45__cpo4cendE
	.align		8
        /*0038*/ 	.dword	_ZN40_INTERNAL_a11ea0b1_4_k_cu_ec6b01a5_181354cuda3std3__442_GLOBAL__N__a11ea0b1_4_k_cu_ec6b01a5_181356ignoreE
	.align		8
        /*0040*/ 	.dword	_ZN40_INTERNAL_a11ea0b1_4_k_cu_ec6b01a5_181354cuda3std3__419piecewise_constructE
	.align		8
        /*0048*/ 	.dword	_ZN40_INTERNAL_a11ea0b1_4_k_cu_ec6b01a5_181354cuda3std3__48in_placeE
	.align		8
        /*0050*/ 	.dword	_ZN40_INTERNAL_a11ea0b1_4_k_cu_ec6b01a5_181354cuda3std6ranges3__45__cpo4swapE
	.align		8
        /*0058*/ 	.dword	_ZN40_INTERNAL_a11ea0b1_4_k_cu_ec6b01a5_181354cuda3std6ranges3__45__cpo9iter_moveE
	.align		8
        /*0060*/ 	.dword	_ZN40_INTERNAL_a11ea0b1_4_k_cu_ec6b01a5_181354cute7productE
	.align		8
        /*0068*/ 	.dword	_ZN40_INTERNAL_a11ea0b1_4_k_cu_ec6b01a5_181354cute1_E
	.align		8
        /*0070*/ 	.dword	$str$25
	.align		8
        /*0078*/ 	.dword	$str$26
	.align		8
        /*0080*/ 	.dword	$str$27
	.align		8
        /*0088*/ 	.dword	$str$28


//--------------------- .text._ZN7cutlass13device_kernelINS_4gemm6kernel13GemmUniversalIN4cute5tupleIJiiiiEEENS1_10collective13CollectiveMmaINS1_35MainloopSm100TmaUmmaWarpSpecializedILi2ELi2ELi2ENS5_IJNS4_1CILi2EEESB_NSA_ILi1EEEEEEEENS5_IJNSA_ILi256EEESF_NSA_ILi128EEEEEENS_6half_tENS5_IJlSC_lEEESI_SJ_NS4_8TiledMMAINS4_8MMA_AtomIJNS4_26SM100_MMA_F16BF16_2x1SM_SSISI_SI_fLi256ELi256ELNS4_4UMMA5MajorE0ELSO_0ELNSN_7ScaleInE0ELSP_0EEEEEENS4_6LayoutINS5_IJSC_SC_SC_EEENS5_IJNSA_ILi0EEESU_SU_EEEEENS5_IJNS4_10UnderscoreESX_SX_EEEEENS4_28SM100_TMA_2SM_LOAD_MULTICASTENS4_14ComposedLayoutINS4_7SwizzleILi3ELi4ELi3EEENS4_18smem_ptr_flag_bitsILi16EEENSS_INS5_IJNSA_ILi8EEENSA_ILi64EEEEEENS5_IJS17_SC_EEEEEEEvNS4_8identityENS4_18SM100_TMA_2SM_LOADES1B_vS1C_EENS_8epilogue10collective18CollectiveEpilogueINS1F_23Sm100TmaWarpSpecializedILi4ELi2ELi64ELb1ELb0EEEJNS5_IJSG_SF_SG_EEENS5_IJNSS_ISG_SC_EENSS_IS17_SC_EEEEESI_SJ_SI_SJ_NS1F_6fusion15FusionCallbacksIS1J_NS1O_17LinearCombinationISI_fSI_fLNS_15FloatRoundStyleE2EEES1K_S1N_JEEENS4_5SM1004TMEM4LOAD26SM100_TMEM_LOAD_32dp32b64xENS4_13SM90_TMA_LOADES1B_NS4_39AutoVectorizingCopyWithAssumedAlignmentILi128EEENS4_14SM90_TMA_STOREES1B_S20_S20_EEEvvEEEEvNT_6ParamsE --------------------------
	.section	.text._ZN7cutlass13device_kernelINS_4gemm6kernel13GemmUniversalIN4cute5tupleIJiiiiEEENS1_10collective13CollectiveMmaINS1_35MainloopSm100TmaUmmaWarpSpecializedILi2ELi2ELi2ENS5_IJNS4_1CILi2EEESB_NSA_ILi1EEEEEEEENS5_IJNSA_ILi256EEESF_NSA_ILi128EEEEEENS_6half_tENS5_IJlSC_lEEESI_SJ_NS4_8TiledMMAINS4_8MMA_AtomIJNS4_26SM100_MMA_F16BF16_2x1SM_SSISI_SI_fLi256ELi256ELNS4_4UMMA5MajorE0ELSO_0ELNSN_7ScaleInE0ELSP_0EEEEEENS4_6LayoutINS5_IJSC_SC_SC_EEENS5_IJNSA_ILi0EEESU_SU_EEEEENS5_IJNS4_10UnderscoreESX_SX_EEEEENS4_28SM100_TMA_2SM_LOAD_MULTICASTENS4_14ComposedLayoutINS4_7SwizzleILi3ELi4ELi3EEENS4_18smem_ptr_flag_bitsILi16EEENSS_INS5_IJNSA_ILi8EEENSA_ILi64EEEEEENS5_IJS17_SC_EEEEEEEvNS4_8identityENS4_18SM100_TMA_2SM_LOADES1B_vS1C_EENS_8epilogue10collective18CollectiveEpilogueINS1F_23Sm100TmaWarpSpecializedILi4ELi2ELi64ELb1ELb0EEEJNS5_IJSG_SF_SG_EEENS5_IJNSS_ISG_SC_EENSS_IS17_SC_EEEEESI_SJ_SI_SJ_NS1F_6fusion15FusionCallbacksIS1J_NS1O_17LinearCombinationISI_fSI_fLNS_15FloatRoundStyleE2EEES1K_S1N_JEEENS4_5SM1004TMEM4LOAD26SM100_TMEM_LOAD_32dp32b64xENS4_13SM90_TMA_LOADES1B_NS4_39AutoVectorizingCopyWithAssumedAlignmentILi128EEENS4_14SM90_TMA_STOREES1B_S20_S20_EEEvvEEEEvNT_6ParamsE,"ax",@progbits
	.align	128
.text._ZN7cutlass13device_kernelINS_4gemm6kernel13GemmUniversalIN4cute5tupleIJiiiiEEENS1_10collective13CollectiveMmaINS1_35MainloopSm100TmaUmmaWarpSpecializedILi2ELi2ELi2ENS5_IJNS4_1CILi2EEESB_NSA_ILi1EEEEEEEENS5_IJNSA_ILi256EEESF_NSA_ILi128EEEEEENS_6half_tENS5_IJlSC_lEEESI_SJ_NS4_8TiledMMAINS4_8MMA_AtomIJNS4_26SM100_MMA_F16BF16_2x1SM_SSISI_SI_fLi256ELi256ELNS4_4UMMA5MajorE0ELSO_0ELNSN_7ScaleInE0ELSP_0EEEEEENS4_6LayoutINS5_IJSC_SC_SC_EEENS5_IJNSA_ILi0EEESU_SU_EEEEENS5_IJNS4_10UnderscoreESX_SX_EEEEENS4_28SM100_TMA_2SM_LOAD_MULTICASTENS4_14ComposedLayoutINS4_7SwizzleILi3ELi4ELi3EEENS4_18smem_ptr_flag_bitsILi16EEENSS_INS5_IJNSA_ILi8EEENSA_ILi64EEEEEENS5_IJS17_SC_EEEEEEEvNS4_8identityENS4_18SM100_TMA_2SM_LOADES1B_vS1C_EENS_8epilogue10collective18CollectiveEpilogueINS1F_23Sm100TmaWarpSpecializedILi4ELi2ELi64ELb1ELb0EEEJNS5_IJSG_SF_SG_EEENS5_IJNSS_ISG_SC_EENSS_IS17_SC_EEEEESI_SJ_SI_SJ_NS1F_6fusion15FusionCallbacksIS1J_NS1O_17LinearCombinationISI_fSI_fLNS_15FloatRoundStyleE2EEES1K_S1N_JEEENS4_5SM1004TMEM4LOAD26SM100_TMEM_LOAD_32dp32b64xENS4_13SM90_TMA_LOADES1B_NS4_39AutoVectorizingCopyWithAssumedAlignmentILi128EEENS4_14SM90_TMA_STOREES1B_S20_S20_EEEvvEEEEvNT_6ParamsE:
        .type           _ZN7cutlass13device_kernelINS_4gemm6kernel13GemmUniversalIN4cute5tupleIJiiiiEEENS1_10collective13CollectiveMmaINS1_35MainloopSm100TmaUmmaWarpSpecializedILi2ELi2ELi2ENS5_IJNS4_1CILi2EEESB_NSA_ILi1EEEEEEEENS5_IJNSA_ILi256EEESF_NSA_ILi128EEEEEENS_6half_tENS5_IJlSC_lEEESI_SJ_NS4_8TiledMMAINS4_8MMA_AtomIJNS4_26SM100_MMA_F16BF16_2x1SM_SSISI_SI_fLi256ELi256ELNS4_4UMMA5MajorE0ELSO_0ELNSN_7ScaleInE0ELSP_0EEEEEENS4_6LayoutINS5_IJSC_SC_SC_EEENS5_IJNSA_ILi0EEESU_SU_EEEEENS5_IJNS4_10UnderscoreESX_SX_EEEEENS4_28SM100_TMA_2SM_LOAD_MULTICASTENS4_14ComposedLayoutINS4_7SwizzleILi3ELi4ELi3EEENS4_18smem_ptr_flag_bitsILi16EEENSS_INS5_IJNSA_ILi8EEENSA_ILi64EEEEEENS5_IJS17_SC_EEEEEEEvNS4_8identityENS4_18SM100_TMA_2SM_LOADES1B_vS1C_EENS_8epilogue10collective18CollectiveEpilogueINS1F_23Sm100TmaWarpSpecializedILi4ELi2ELi64ELb1ELb0EEEJNS5_IJSG_SF_SG_EEENS5_IJNSS_ISG_SC_EENSS_IS17_SC_EEEEESI_SJ_SI_SJ_NS1F_6fusion15FusionCallbacksIS1J_NS1O_17LinearCombinationISI_fSI_fLNS_15FloatRoundStyleE2EEES1K_S1N_JEEENS4_5SM1004TMEM4LOAD26SM100_TMEM_LOAD_32dp32b64xENS4_13SM90_TMA_LOADES1B_NS4_39AutoVectorizingCopyWithAssumedAlignmentILi128EEENS4_14SM90_TMA_STOREES1B_S20_S20_EEEvvEEEEvNT_6ParamsE,@function
        .size           _ZN7cutlass13device_kernelINS_4gemm6kernel13GemmUniversalIN4cute5tupleIJiiiiEEENS1_10collective13CollectiveMmaINS1_35MainloopSm100TmaUmmaWarpSpecializedILi2ELi2ELi2ENS5_IJNS4_1CILi2EEESB_NSA_ILi1EEEEEEEENS5_IJNSA_ILi256EEESF_NSA_ILi128EEEEEENS_6half_tENS5_IJlSC_lEEESI_SJ_NS4_8TiledMMAINS4_8MMA_AtomIJNS4_26SM100_MMA_F16BF16_2x1SM_SSISI_SI_fLi256ELi256ELNS4_4UMMA5MajorE0ELSO_0ELNSN_7ScaleInE0ELSP_0EEEEEENS4_6LayoutINS5_IJSC_SC_SC_EEENS5_IJNSA_ILi0EEESU_SU_EEEEENS5_IJNS4_10UnderscoreESX_SX_EEEEENS4_28SM100_TMA_2SM_LOAD_MULTICASTENS4_14ComposedLayoutINS4_7SwizzleILi3ELi4ELi3EEENS4_18smem_ptr_flag_bitsILi16EEENSS_INS5_IJNSA_ILi8EEENSA_ILi64EEEEEENS5_IJS17_SC_EEEEEEEvNS4_8identityENS4_18SM100_TMA_2SM_LOADES1B_vS1C_EENS_8epilogue10collective18CollectiveEpilogueINS1F_23Sm100TmaWarpSpecializedILi4ELi2ELi64ELb1ELb0EEEJNS5_IJSG_SF_SG_EEENS5_IJNSS_ISG_SC_EENSS_IS17_SC_EEEEESI_SJ_SI_SJ_NS1F_6fusion15FusionCallbacksIS1J_NS1O_17LinearCombinationISI_fSI_fLNS_15FloatRoundStyleE2EEES1K_S1N_JEEENS4_5SM1004TMEM4LOAD26SM100_TMEM_LOAD_32dp32b64xENS4_13SM90_TMA_LOADES1B_NS4_39AutoVectorizingCopyWithAssumedAlignmentILi128EEENS4_14SM90_TMA_STOREES1B_S20_S20_EEEvvEEEEvNT_6ParamsE,(.L_x_189 - _ZN7cutlass13device_kernelINS_4gemm6kernel13GemmUniversalIN4cute5tupleIJiiiiEEENS1_10collective13CollectiveMmaINS1_35MainloopSm100TmaUmmaWarpSpecializedILi2ELi2ELi2ENS5_IJNS4_1CILi2EEESB_NSA_ILi1EEEEEEEENS5_IJNSA_ILi256EEESF_NSA_ILi128EEEEEENS_6half_tENS5_IJlSC_lEEESI_SJ_NS4_8TiledMMAINS4_8MMA_AtomIJNS4_26SM100_MMA_F16BF16_2x1SM_SSISI_SI_fLi256ELi256ELNS4_4UMMA5MajorE0ELSO_0ELNSN_7ScaleInE0ELSP_0EEEEEENS4_6LayoutINS5_IJSC_SC_SC_EEENS5_IJNSA_ILi0EEESU_SU_EEEEENS5_IJNS4_10UnderscoreESX_SX_EEEEENS4_28SM100_TMA_2SM_LOAD_MULTICASTENS4_14ComposedLayoutINS4_7SwizzleILi3ELi4ELi3EEENS4_18smem_ptr_flag_bitsILi16EEENSS_INS5_IJNSA_ILi8EEENSA_ILi64EEEEEENS5_IJS17_SC_EEEEEEEvNS4_8identityENS4_18SM100_TMA_2SM_LOADES1B_vS1C_EENS_8epilogue10collective18CollectiveEpilogueINS1F_23Sm100TmaWarpSpecializedILi4ELi2ELi64ELb1ELb0EEEJNS5_IJSG_SF_SG_EEENS5_IJNSS_ISG_SC_EENSS_IS17_SC_EEEEESI_SJ_SI_SJ_NS1F_6fusion15FusionCallbacksIS1J_NS1O_17LinearCombinationISI_fSI_fLNS_15FloatRoundStyleE2EEES1K_S1N_JEEENS4_5SM1004TMEM4LOAD26SM100_TMEM_LOAD_32dp32b64xENS4_13SM90_TMA_LOADES1B_NS4_39AutoVectorizingCopyWithAssumedAlignmentILi128EEENS4_14SM90_TMA_STOREES1B_S20_S20_EEEvvEEEEvNT_6ParamsE)
        .other          _ZN7cutlass13device_kernelINS_4gemm6kernel13GemmUniversalIN4cute5tupleIJiiiiEEENS1_10collective13CollectiveMmaINS1_35MainloopSm100TmaUmmaWarpSpecializedILi2ELi2ELi2ENS5_IJNS4_1CILi2EEESB_NSA_ILi1EEEEEEEENS5_IJNSA_ILi256EEESF_NSA_ILi128EEEEEENS_6half_tENS5_IJlSC_lEEESI_SJ_NS4_8TiledMMAINS4_8MMA_AtomIJNS4_26SM100_MMA_F16BF16_2x1SM_SSISI_SI_fLi256ELi256ELNS4_4UMMA5MajorE0ELSO_0ELNSN_7ScaleInE0ELSP_0EEEEEENS4_6LayoutINS5_IJSC_SC_SC_EEENS5_IJNSA_ILi0EEESU_SU_EEEEENS5_IJNS4_10UnderscoreESX_SX_EEEEENS4_28SM100_TMA_2SM_LOAD_MULTICASTENS4_14ComposedLayoutINS4_7SwizzleILi3ELi4ELi3EEENS4_18smem_ptr_flag_bitsILi16EEENSS_INS5_IJNSA_ILi8EEENSA_ILi64EEEEEENS5_IJS17_SC_EEEEEEEvNS4_8identityENS4_18SM100_TMA_2SM_LOADES1B_vS1C_EENS_8epilogue10collective18CollectiveEpilogueINS1F_23Sm100TmaWarpSpecializedILi4ELi2ELi64ELb1ELb0EEEJNS5_IJSG_SF_SG_EEENS5_IJNSS_ISG_SC_EENSS_IS17_SC_EEEEESI_SJ_SI_SJ_NS1F_6fusion15FusionCallbacksIS1J_NS1O_17LinearCombinationISI_fSI_fLNS_15FloatRoundStyleE2EEES1K_S1N_JEEENS4_5SM1004TMEM4LOAD26SM100_TMEM_LOAD_32dp32b64xENS4_13SM90_TMA_LOADES1B_NS4_39AutoVectorizingCopyWithAssumedAlignmentILi128EEENS4_14SM90_TMA_STOREES1B_S20_S20_EEEvvEEEEvNT_6ParamsE,@"STO_CUDA_ENTRY STV_DEFAULT"
_ZN7cutlass13device_kernelINS_4gemm6kernel13GemmUniversalIN4cute5tupleIJiiiiEEENS1_10collective13CollectiveMmaINS1_35MainloopSm100TmaUmmaWarpSpecializedILi2ELi2ELi2ENS5_IJNS4_1CILi2EEESB_NSA_ILi1EEEEEEEENS5_IJNSA_ILi256EEESF_NSA_ILi128EEEEEENS_6half_tENS5_IJlSC_lEEESI_SJ_NS4_8TiledMMAINS4_8MMA_AtomIJNS4_26SM100_MMA_F16BF16_2x1SM_SSISI_SI_fLi256ELi256ELNS4_4UMMA5MajorE0ELSO_0ELNSN_7ScaleInE0ELSP_0EEEEEENS4_6LayoutINS5_IJSC_SC_SC_EEENS5_IJNSA_ILi0EEESU_SU_EEEEENS5_IJNS4_10UnderscoreESX_SX_EEEEENS4_28SM100_TMA_2SM_LOAD_MULTICASTENS4_14ComposedLayoutINS4_7SwizzleILi3ELi4ELi3EEENS4_18smem_ptr_flag_bitsILi16EEENSS_INS5_IJNSA_ILi8EEENSA_ILi64EEEEEENS5_IJS17_SC_EEEEEEEvNS4_8identityENS4_18SM100_TMA_2SM_LOADES1B_vS1C_EENS_8epilogue10collective18CollectiveEpilogueINS1F_23Sm100TmaWarpSpecializedILi4ELi2ELi64ELb1ELb0EEEJNS5_IJSG_SF_SG_EEENS5_IJNSS_ISG_SC_EENSS_IS17_SC_EEEEESI_SJ_SI_SJ_NS1F_6fusion15FusionCallbacksIS1J_NS1O_17LinearCombinationISI_fSI_fLNS_15FloatRoundStyleE2EEES1K_S1N_JEEENS4_5SM1004TMEM4LOAD26SM100_TMEM_LOAD_32dp32b64xENS4_13SM90_TMA_LOADES1B_NS4_39AutoVectorizingCopyWithAssumedAlignmentILi128EEENS4_14SM90_TMA_STOREES1B_S20_S20_EEEvvEEEEvNT_6ParamsE:
[----:B------:R-:W1:Y:S01]  /*0000*/  LDC R1, c[0x0][0x37c] ;  /* 0x0000df00ff017b82 */ /* 0x000e620000000800 */
[----:B------:R-:W2:Y:S01]  /*0010*/  S2R R160, SR_TID.X ;  /* 0x0000000000a07919 */ /* 0x000ea20000002100 */
[----:B------:R-:W3:Y:S06]  /*0020*/  LDCU.64 UR8, c[0x0][0x890] ;  /* 0x00011200ff0877ac */ /* 0x000eec0008000a00 */
[----:B------:R-:W4:Y:S01]  /*0030*/  S2UR UR47, SR_CgaCtaId ;  /* 0x00000000002f79c3 */ /* 0x000f220000008800 */
[----:B------:R-:W-:Y:S02]  /*0040*/  PRMT R146, RZ, 0x7610, R146 ;  /* 0x00007610ff927816 */ /* 0x000fe40000000092 */
[----:B------:R-:W-:Y:S01]  /*0050*/  ELECT P1, URZ, PT ;  /* 0x0000000000ff782f */ /* 0x000fe20003820000 */
[----:B---3--:R-:W-:-:S04]  /*0060*/  UISETP.NE.U32.AND UP0, UPT, UR8, URZ, UPT ;  /* 0x000000ff0800728c */ /* 0x008fc8000bf05070 */
[----:B------:R-:W-:Y:S02]  /*0070*/  UISETP.NE.AND.EX UP0, UPT, UR9, URZ, UPT, UP0 ;  /* 0x000000ff0900728c */ /* 0x000fe4000bf05300 */
[----:B----4-:R-:W-:Y:S02]  /*0080*/  ULOP3.LUT UR68, UR47, 0x1, URZ, 0xc0, !UPT ;  /* 0x000000012f447892 */ /* 0x010fe4000f8ec0ff */
[----:B------:R-:W-:Y:S01]  /*0090*/  ULOP3.LUT UR69, UR47, 0x1, URZ, 0x3c, !UPT ;  /* 0x000000012f457892 */ /* 0x000fe2000f8e3cff */
[----:B--2---:R-:W-:-:S05]  /*00a0*/  SHF.R.U32.HI R147, RZ, 0x5, R160 ;  /* 0x00000005ff937819 */ /* 0x004fca00000116a0 */
[----:B------:R-:W2:Y:S02]  /*00b0*/  SHFL.IDX PT, R0, R147, RZ, 0x1f ;  /* 0x00001fff93007589 */ /* 0x000ea400000e0000 */
[----:B--2---:R-:W-:Y:S01]  /*00c0*/  R2UR UR17, R0 ;  /* 0x00000000001172ca */ /* 0x004fe200000e0000 */
[----:B-1----:R-:W-:-:S14]  /*00d0*/  BRA.U UP0, `(.L_x_0) ;  /* 0x0000000100307547 */ /* 0x002fdc000b800000 */
[----:B------:R-:W1:Y:S02]  /*00e0*/  LDCU.64 UR4, c[0x0][0x888] ;  /* 0x00011100ff0477ac */ /* 0x000e640008000a00 */
[----:B-1----:R-:W-:-:S04]  /*00f0*/  UISETP.NE.U32.AND UP0, UPT, UR4, URZ, UPT ;  /* 0x000000ff0400728c */ /* 0x002fc8000bf05070 */
[----:B------:R-:W-:-:S09]  /*0100*/  UISETP.NE.AND.EX UP0, UPT, UR5, URZ, UPT, UP0 ;  /* 0x000000ff0500728c */ /* 0x000fd2000bf05300 */
[----:B------:R-:W-:Y:S05]  /*0110*/  BRA.U !UP0, `(.L_x_1) ;  /* 0x0000000108147547 */ /* 0x000fea000b800000 */
[----:B------:R-:W1:Y:S01]  /*0120*/  LDC.64 R2, c[0x0][0x888] ;  /* 0x00022200ff027b82 */ /* 0x000e620000000a00 */
[----:B------:R-:W1:Y:S02]  /*0130*/  LDCU.64 UR4, c[0x0][0x358] ;  /* 0x00006b00ff0477ac */ /* 0x000e640008000a00 */
[----:B-1----:R1:W5:Y:S01]  /*0140*/  LDG.E R73, desc[UR4][R2.64] ;  /* 0x0000000402497981 */ /* 0x002362000c1e1900 */
[----:B------:R-:W-:Y:S01]  /*0150*/  HFMA2 R146, -RZ, RZ, 0, 5.9604644775390625e-08 ;  /* 0x00000001ff927431 */ /* 0x000fe200000001ff */
[----:B------:R-:W-:Y:S05]  /*0160*/  BRA `(.L_x_0) ;  /* 0x00000000000c7947 */ /* 0x000fea0003800000 */
.L_x_1:
[----:B------:R-:W1:Y:S01]  /*0170*/  LDCU UR4, c[0x0][0x880] ;  /* 0x00011000ff0477ac */ /* 0x000e620008000800 */
[----:B------:R-:W-:Y:S01]  /*0180*/  HFMA2 R146, -RZ, RZ, 0, 5.9604644775390625e-08 ;  /* 0x00000001ff927431 */ /* 0x000fe200000001ff */
[----:B-1----:R-:W-:-:S07]  /*0190*/  MOV R73, UR4 ;  /* 0x0000000400497c02 */ /* 0x002fce0008000f00 */
.L_x_0:
[----:B------:R-:W2:Y:S02]  /*01a0*/  LDCU.64 UR4, c[0x0][0x8b0] ;  /* 0x00011600ff0477ac */ /* 0x000ea40008000a00 */
[----:B--2---:R-:W-:-:S04]  /*01b0*/  UISETP.NE.U32.AND UP0, UPT, UR4, URZ, UPT ;  /* 0x000000ff0400728c */ /* 0x004fc8000bf05070 */
[----:B------:R-:W-:-:S09]  /*01c0*/  UISETP.NE.AND.EX UP0, UPT, UR5, URZ, UPT, UP0 ;  /* 0x000000ff0500728c */ /* 0x000fd2000bf05300 */
[----:B------:R-:W-:Y:S05]  /*01d0*/  BRA.U UP0, `(.L_x_2) ;  /* 0x0000000100287547 */ /* 0x000fea000b800000 */
[----:B------:R-:W2:Y:S02]  /*01e0*/  LDCU.64 UR4, c[0x0][0x8a8] ;  /* 0x00011500ff0477ac */ /* 0x000ea40008000a00 */
[----:B--2---:R-:W-:-:S04]  /*01f0*/  UISETP.NE.U32.AND UP0, UPT, UR4, URZ, UPT ;  /* 0x000000ff0400728c */ /* 0x004fc8000bf05070 */
[----:B------:R-:W-:-:S09]  /*0200*/  UISETP.NE.AND.EX UP0, UPT, UR5, URZ, UPT, UP0 ;  /* 0x000000ff0500728c */ /* 0x000fd2000bf05300 */
[----:B------:R-:W-:Y:S05]  /*0210*/  BRA.U !UP0, `(.L_x_3) ;  /* 0x0000000108107547 */ /* 0x000fea000b800000 */
[----:B------:R-:W2:Y:S01]  /*0220*/  LDC.64 R70, c[0x0][0x8a8] ;  /* 0x00022a00ff467b82 */ /* 0x000ea20000000a00 */
[----:B------:R-:W2:Y:S02]  /*0230*/  LDCU.64 UR4, c[0x0][0x358] ;  /* 0x00006b00ff0477ac */ /* 0x000ea40008000a00 */
[----:B--2---:R2:W5:Y:S01]  /*0240*/  LDG.E R70, desc[UR4][R70.64] ;  /* 0x0000000446467981 */ /* 0x004562000c1e1900 */
[----:B------:R-:W-:Y:S05]  /*0250*/  BRA `(.L_x_2) ;  /* 0x0000000000087947 */ /* 0x000fea0003800000 */
.L_x_3:
[----:B------:R-:W2:Y:S02]  /*0260*/  LDCU UR4, c[0x0][0x8a0] ;  /* 0x00011400ff0477ac */ /* 0x000ea40008000800 */
[----:B--2---:R-:W-:Y:S02]  /*0270*/  MOV R70, UR4 ;  /* 0x0000000400467c02 */ /* 0x004fe40008000f00 */
.L_x_2:
[----:B------:R-:W-:Y:S01]  /*0280*/  IMAD.U32 R0, RZ, RZ, UR17 ;  /* 0x00000011ff007e24 */ /* 0x000fe2000f8e00ff */
[----:B------:R-:W-:Y:S04]  /*0290*/  BSSY.RECONVERGENT B0, `(.L_x_4) ;  /* 0x000000c000007945 */ /* 0x000fe80003800200 */
[C---:B------:R-:W-:Y:S02]  /*02a0*/  ISETP.NE.OR P2, PT, R0.reuse, 0x1, !P1 ;  /* 0x000000010000780c */ /* 0x040fe40004f45670 */
[----:B------:R-:W-:-:S11]  /*02b0*/  ISETP.NE.OR P0, PT, R0, 0x3, !P1 ;  /* 0x000000030000780c */ /* 0x000fd60004f05670 */
[----:B------:R-:W-:Y:S05]  /*02c0*/  @P2 BRA `(.L_x_5) ;  /* 0x0000000000202947 */ /* 0x000fea0003800000 */
[----:B------:R-:W3:Y:S02]  /*02d0*/  LDCU.64 UR4, c[0x0][0x348] ;  /* 0x00006900ff0477ac */ /* 0x000ee40008000a00 */
[----:B---3--:R-:W-:Y:S02]  /*02e0*/  UIADD3 UR6, UP1, UPT, UR4, 0x80, URZ ;  /* 0x0000008004067890 */ /* 0x008fe4000ff3e0ff */
[----:B------:R-:W-:Y:S02]  /*02f0*/  UIADD3 UR4, UP0, UPT, UR4, 0x180, URZ ;  /* 0x0000018004047890 */ /* 0x000fe4000ff1e0ff */
[----:B------:R-:W-:Y:S02]  /*0300*/  UIADD3.X UR7, UPT, UPT, URZ, UR5, URZ, UP1, !UPT ;  /* 0x00000005ff077290 */ /* 0x000fe40008ffe4ff */
[----:B------:R-:W-:-:S07]  /*0310*/  UIADD3.X UR5, UPT, UPT, URZ, UR5, URZ, UP0, !UPT ;  /* 0x00000005ff057290 */ /* 0x000fce00087fe4ff */
[----:B------:R3:W-:Y:S02]  /*0320*/  UTMACCTL.PF [UR6] ;  /* 0x00000000060079b9 */ /* 0x0007e40008040000 */
[----:B------:R3:W-:Y:S02]  /*0330*/  UTMACCTL.PF [UR4] ;  /* 0x00000000040079b9 */ /* 0x0007e40008040000 */
[----:B---3--:R-:W-:Y:S01]  /*0340*/  NOP ;  /* 0x0000000000007918 */ /* 0x008fe20000000000 */
.L_x_5:
[----:B------:R-:W-:Y:S05]  /*0350*/  BSYNC.RECONVERGENT B0 ;  /* 0x0000000000007941 */ /* 0x000fea0003800200 */
.L_x_4:
[----:B------:R-:W-:Y:S04]  /*0360*/  BSSY.RECONVERGENT B0, `(.L_x_6) ;  /* 0x000000a000007945 */ /* 0x000fe80003800200 */
        /* <DEDUP_REMOVED lines=9> */
.L_x_7:
[----:B------:R-:W-:Y:S05]  /*0400*/  BSYNC.RECONVERGENT B0 ;  /* 0x0000000000007941 */ /* 0x000fea0003800200 */
.L_x_6:
[----:B------:R-:W3:Y:S01]  /*0410*/  LDCU.64 UR4, c[0x0][0x888] ;  /* 0x00011100ff0477ac */ /* 0x000ee20008000a00 */
[----:B------:R-:W-:Y:S02]  /*0420*/  UISETP.EQ.U32.AND UP1, UPT, UR8, URZ, UPT ;  /* 0x000000ff0800728c */ /* 0x000fe4000bf22070 */
[----:B------:R-:W-:Y:S02]  /*0430*/  UPLOP3.LUT UP3, UPT, UPT, UPT, UPT, 0x80, 0x8 ;  /* 0x000000000008789c */ /* 0x000fe40003f6f070 */
[----:B---3--:R-:W-:-:S04]  /*0440*/  UISETP.NE.U32.AND UP0, UPT, UR4, URZ, UPT ;  /* 0x000000ff0400728c */ /* 0x008fc8000bf05070 */
[----:B------:R-:W-:-:S04]  /*0450*/  UISETP.NE.AND.EX UP0, UPT, UR5, URZ, UPT, UP0 ;  /* 0x000000ff0500728c */ /* 0x000fc8000bf05300 */
[----:B------:R-:W-:-:S04]  /*0460*/  UISETP.EQ.OR.EX UP2, UPT, UR9, URZ, !UP0, UP1 ;  /* 0x000000ff0900728c */ /* 0x000fc8000c742710 */
[----:B------:R-:W-:-:S06]  /*0470*/  UP2UR UR4, UPR, URZ, 0x4 ;  /* 0x00000004ff047883 */ /* 0x000fcc0008000000 */
[----:B------:R-:W-:Y:S01]  /*0480*/  MOV R149, UR4 ;  /* 0x0000000400957c02 */ /* 0x000fe20008000f00 */
[----:B------:R-:W-:Y:S06]  /*0490*/  BRA.U !UP2, `(.L_x_8) ;  /* 0x000000010a207547 */ /* 0x000fec000b800000 */
[----:B------:R-:W-:Y:S01]  /*04a0*/  UISETP.NE.U32.AND UP1, UPT, UR8, URZ, UPT ;  /* 0x000000ff0800728c */ /* 0x000fe2000bf25070 */
[----:B-----5:R-:W-:Y:S01]  /*04b0*/  FSETP.NEU.AND P0, PT, R73, RZ, PT ;  /* 0x000000ff4900720b */ /* 0x020fe20003f0d000 */
[----:B------:R-:W-:Y:S02]  /*04c0*/  USEL UR4, URZ, 0xffffffff, UP0 ;  /* 0xffffffffff047887 */ /* 0x000fe40008000000 */
[----:B------:R-:W-:-:S10]  /*04d0*/  UISETP.NE.AND.EX UP1, UPT, UR9, URZ, UPT, UP1 ;  /* 0x000000ff0900728c */ /* 0x000fd4000bf25310 */
[----:B------:R-:W-:Y:S01]  /*04e0*/  VOTEU.ANY UP0, P0 ;  /* 0x0000000000ff7886 */ /* 0x000fe20000000100 */
[----:B------:R-:W-:-:S04]  /*04f0*/  @!UP1 USEL UR4, URZ, 0xffffffff, UP0 ;  /* 0xffffffffff049887 */ /* 0x000fc80008000000 */
[----:B------:R-:W-:-:S04]  /*0500*/  ULOP3.LUT UR4, UR4, 0x1, URZ, 0xc0, !UPT ;  /* 0x0000000104047892 */ /* 0x000fc8000f8ec0ff */
[----:B------:R-:W-:-:S11]  /*0510*/  UISETP.NE.U32.AND UP3, UPT, UR4, 0x1, UPT ;  /* 0x000000010400788c */ /* 0x000fd6000bf65070 */
.L_x_8:
[----:B------:R-:W3:Y:S01]  /*0520*/  SHFL.IDX PT, R0, R147, RZ, 0x1f ;  /* 0x00001fff93007589 */ /* 0x000ee200000e0000 */
[----:B------:R-:W-:-:S04]  /*0530*/  UISETP.NE.AND UP0, UPT, UR17, 0x2, UPT ;  /* 0x000000021100788c */ /* 0x000fc8000bf05270 */
[----:B------:R-:W-:Y:S02]  /*0540*/  UISETP.EQ.AND UP1, UPT, UR68, URZ, !UP0 ;  /* 0x000000ff4400728c */ /* 0x000fe4000c722270 */
[----:B------:R-:W-:-:S04]  /*0550*/  USEL UR40, URZ, 0x1, UP0 ;  /* 0x00000001ff287887 */ /* 0x000fc80008000000 */
[----:B------:R-:W-:Y:S02]  /*0560*/  PLOP3.LUT P4, PT, P1, PT, UP1, 0x80, 0x8 ;  /* 0x000000000008781c */ /* 0x000fe40000f8f018 */
[----:B---3--:R-:W-:-:S13]  /*0570*/  ISETP.NE.AND P0, PT, R0, RZ, PT ;  /* 0x000000ff0000720c */ /* 0x008fda0003f05270 */
[----:B------:R-:W-:Y:S05]  /*0580*/  @P0 BRA `(.L_x_9) ;  /* 0x0000000000440947 */ /* 0x000fea0003800000 */
[----:B------:R-:W-:Y:S01]  /*0590*/  UMOV UR4, 0x400 ;  /* 0x0000040000047882 */ /* 0x000fe20000000000 */
[----:B------:R-:W-:Y:S01]  /*05a0*/  UMOV UR8, 0x1 ;  /* 0x0000000100087882 */ /* 0x000fe20000000000 */
[----:B------:R-:W-:Y:S01]  /*05b0*/  UMOV UR6, 0x2 ;  /* 0x0000000200067882 */ /* 0x000fe20000000000 */
[----:B------:R-:W-:Y:S02]  /*05c0*/  ULEA UR4, UR47, UR4, 0x18 ;  /* 0x000000042f047291 */ /* 0x000fe4000f8ec0ff */
[----:B------:R-:W-:-:S04]  /*05d0*/  UIADD3 UR8, UPT, UPT, -UR8, 0x100000, URZ ;  /* 0x0010000008087890 */ /* 0x000fc8000fffe1ff */
[----:B------:R-:W-:Y:S02]  /*05e0*/  USHF.L.U32 UR9, UR8, 0xb, URZ ;  /* 0x0000000b08097899 */ /* 0x000fe400080006ff */
[----:B------:R-:W-:Y:S02]  /*05f0*/  USHF.L.U32 UR8, UR8, 0x1, URZ ;  /* 0x0000000108087899 */ /* 0x000fe400080006ff */
[----:B------:R-:W-:-:S04]  /*0600*/  UIADD3 UR6, UPT, UPT, -UR6, 0x100000, URZ ;  /* 0x0010000006067890 */ /* 0x000fc8000fffe1ff */
[----:B------:R-:W-:Y:S02]  /*0610*/  USHF.L.U32 UR7, UR6, 0xb, URZ ;  /* 0x0000000b06077899 */ /* 0x000fe400080006ff */
[----:B------:R-:W-:Y:S01]  /*0620*/  USHF.L.U32 UR6, UR6, 0x1, URZ ;  /* 0x0000000106067899 */ /* 0x000fe200080006ff */
[----:B------:R-:W-:Y:S01]  /*0630*/  ELECT P0, URZ, PT ;  /* 0x0000000000ff782f */ /* 0x000fe20003800000 */
[----:B------:R-:W3:Y:S02]  /*0640*/  FENCE.VIEW.ASYNC.S ;  /* 0x00000000000073c6 */ /* 0x000ee40000000000 */
[----:B---3--:R3:W4:Y:S08]  /*0650*/  SYNCS.EXCH.64 URZ, [UR4], UR8 ;  /* 0x0000000804ff75b2 */ /* 0x0087300008000100 */
[----:B------:R3:W1:Y:S01]  /*0660*/  SYNCS.EXCH.64 URZ, [UR4+0x10], UR6 ;  /* 0x0000100604ff75b2 */ /* 0x0006620008000100 */
[----:B------:R3:W1:Y:S01]  /*0670*/  SYNCS.EXCH.64 URZ, [UR4+0x8], UR8 ;  /* 0x0000080804ff75b2 */ /* 0x0006620008000100 */
[----:B------:R3:W1:Y:S01]  /*0680*/  SYNCS.EXCH.64 URZ, [UR4+0x18], UR6 ;  /* 0x0000180604ff75b2 */ /* 0x0006620008000100 */
[----:B------:R-:W-:Y:S01]  /*0690*/  NOP ;  /* 0x0000000000007918 */ /* 0x000fe20000000000 */
.L_x_9:
[----:B------:R-:W2:Y:S01]  /*06a0*/  SHFL.IDX PT, R0, R147, RZ, 0x1f ;  /* 0x00001fff93007589 */ /* 0x000ea200000e0000 */
[----:B------:R-:W-:Y:S01]  /*06b0*/  NOP ;  /* 0x0000000000007918 */ /* 0x000fe20000000000 */
[----:B--2---:R-:W-:-:S13]  /*06c0*/  ISETP.NE.AND P0, PT, R0, 0x1, PT ;  /* 0x000000010000780c */ /* 0x004fda0003f05270 */
[----:B------:R-:W-:Y:S05]  /*06d0*/  @P0 BRA `(.L_x_10) ;  /* 0x0000000000540947 */ /* 0x000fea0003800000 */
[----:B---3--:R-:W-:Y:S01]  /*06e0*/  UMOV UR4, 0x400 ;  /* 0x0000040000047882 */ /* 0x008fe20000000000 */
        /* <DEDUP_REMOVED lines=10> */
[----:B------:R-:W2:Y:S02]  /*0790*/  FENCE.VIEW.ASYNC.S ;  /* 0x00000000000073c6 */ /* 0x000ea40000000000 */
[----:B--2---:R2:W3:Y:S08]  /*07a0*/  SYNCS.EXCH.64 URZ, [UR4+0x20], UR8 ;  /* 0x0000200804ff75b2 */ /* 0x0044f00008000100 */
[----:B------:R2:W1:Y:S01]  /*07b0*/  SYNCS.EXCH.64 URZ, [UR4+0x40], UR6 ;  /* 0x0000400604ff75b2 */ /* 0x0004620008000100 */
[----:B------:R2:W1:Y:S01]  /*07c0*/  SYNCS.EXCH.64 URZ, [UR4+0x28], UR8 ;  /* 0x0000280804ff75b2 */ /* 0x0004620008000100 */
[----:B------:R2:W1:Y:S01]  /*07d0*/  SYNCS.EXCH.64 URZ, [UR4+0x48], UR6 ;  /* 0x0000480604ff75b2 */ /* 0x0004620008000100 */
[----:B------:R2:W1:Y:S01]  /*07e0*/  SYNCS.EXCH.64 URZ, [UR4+0x30], UR8 ;  /* 0x0000300804ff75b2 */ /* 0x0004620008000100 */
[----:B------:R2:W1:Y:S01]  /*07f0*/  SYNCS.EXCH.64 URZ, [UR4+0x50], UR6 ;  /* 0x0000500604ff75b2 */ /* 0x0004620008000100 */
[----:B------:R2:W1:Y:S01]  /*0800*/  SYNCS.EXCH.64 URZ, [UR4+0x38], UR8 ;  /* 0x0000380804ff75b2 */ /* 0x0004620008000100 */
[----:B------:R2:W1:Y:S01]  /*0810*/  SYNCS.EXCH.64 URZ, [UR4+0x58], UR6 ;  /* 0x0000580604ff75b2 */ /* 0x0004620008000100 */
[----:B------:R-:W-:Y:S01]  /*0820*/  NOP ;  /* 0x0000000000007918 */ /* 0x000fe20000000000 */
.L_x_10:
[----:B------:R-:W4:Y:S01]  /*0830*/  SHFL.IDX PT, R0, R147, RZ, 0x1f ;  /* 0x00001fff93007589 */ /* 0x000f2200000e0000 */
[----:B------:R-:W-:Y:S01]  /*0840*/  NOP ;  /* 0x0000000000007918 */ /* 0x000fe20000000000 */
[----:B----4-:R-:W-:-:S13]  /*0850*/  ISETP.NE.AND P0, PT, R0, 0x3, PT ;  /* 0x000000030000780c */ /* 0x010fda0003f05270 */
[----:B------:R-:W-:Y:S05]  /*0860*/  @P0 BRA `(.L_x_11) ;  /* 0x00000000002c0947 */ /* 0x000fea0003800000 */
[----:B--23--:R-:W-:Y:S01]  /*0870*/  UMOV UR6, 0x400 ;  /* 0x0000040000067882 */ /* 0x00cfe20000000000 */
[----:B------:R-:W-:Y:S01]  /*0880*/  UMOV UR4, 0x20 ;  /* 0x0000002000047882 */ /* 0x000fe20000000000 */
[----:B------:R-:W-:Y:S02]  /*0890*/  ULEA UR6, UR47, UR6, 0x18 ;  /* 0x000000062f067291 */ /* 0x000fe4000f8ec0ff */
[----:B------:R-:W-:-:S04]  /*08a0*/  UIADD3 UR4, UPT, UPT, -UR4, 0x100000, URZ ;  /* 0x0010000004047890 */ /* 0x000fc8000fffe1ff */
[----:B------:R-:W-:Y:S02]  /*08b0*/  USHF.L.U32 UR5, UR4, 0xb, URZ ;  /* 0x0000000b04057899 */ /* 0x000fe400080006ff */
[----:B------:R-:W-:Y:S01]  /*08c0*/  USHF.L.U32 UR4, UR4, 0x1, URZ ;  /* 0x0000000104047899 */ /* 0x000fe200080006ff */
[----:B------:R-:W-:Y:S01]  /*08d0*/  ELECT P0, URZ, PT ;  /* 0x0000000000ff782f */ /* 0x000fe20003800000 */
[----:B------:R-:W2:Y:S10]  /*08e0*/  FENCE.VIEW.ASYNC.S ;  /* 0x00000000000073c6 */ /* 0x000eb40000000000 */
[----:B--2---:R4:W2:Y:S01]  /*08f0*/  SYNCS.EXCH.64 URZ, [UR6+0x60], UR4 ;  /* 0x0000600406ff75b2 */ /* 0x0048a20008000100 */
[----:B------:R4:W3:Y:S02]  /*0900*/  SYNCS.EXCH.64 URZ, [UR6+0x68], UR4 ;  /* 0x0000680406ff75b2 */ /* 0x0008e40008000100 */
[----:B----4-:R-:W-:Y:S01]  /*0910*/  NOP ;  /* 0x0000000000007918 */ /* 0x010fe20000000000 */
.L_x_11:
[----:B------:R-:W4:Y:S01]  /*0920*/  SHFL.IDX PT, R0, R147, RZ, 0x1f ;  /* 0x00001fff93007589 */ /* 0x000f2200000e0000 */
[----:B------:R-:W-:Y:S01]  /*0930*/  NOP ;  /* 0x0000000000007918 */ /* 0x000fe20000000000 */
[----:B----4-:R-:W-:-:S13]  /*0940*/  ISETP.NE.AND P0, PT, R0, 0x4, PT ;  /* 0x000000040000780c */ /* 0x010fda0003f05270 */
[----:B------:R-:W-:Y:S05]  /*0950*/  @P0 BRA `(.L_x_12) ;  /* 0x0000000000480947 */ /* 0x000fea0003800000 */
[----:B--23--:R-:W-:Y:S01]  /*0960*/  UMOV UR4, 0x3a0 ;  /* 0x000003a000047882 */ /* 0x00cfe20000000000 */
[----:B------:R-:W-:Y:S01]  /*0970*/  UMOV UR6, 0x400 ;  /* 0x0000040000067882 */ /* 0x000fe20000000000 */
[----:B------:R-:W-:Y:S01]  /*0980*/  USEL UR4, UR4, 0x320, UP3 ;  /* 0x0000032004047887 */ /* 0x000fe20009800000 */
        /* <DEDUP_REMOVED lines=10> */
[----:B--2---:R4:W2:Y:S08]  /*0a30*/  SYNCS.EXCH.64 URZ, [UR6+0x70], UR8 ;  /* 0x0000700806ff75b2 */ /* 0x0048b00008000100 */
[----:B------:R4:W3:Y:S01]  /*0a40*/  SYNCS.EXCH.64 URZ, [UR6+0x80], UR4 ;  /* 0x0000800406ff75b2 */ /* 0x0008e20008000100 */
[----:B------:R4:W1:Y:S01]  /*0a50*/  SYNCS.EXCH.64 URZ, [UR6+0x78], UR8 ;  /* 0x0000780806ff75b2 */ /* 0x0008620008000100 */
[----:B------:R4:W1:Y:S02]  /*0a60*/  SYNCS.EXCH.64 URZ, [UR6+0x88], UR4 ;  /* 0x0000880406ff75b2 */ /* 0x0008640008000100 */
[----:B----4-:R-:W-:Y:S01]  /*0a70*/  NOP ;  /* 0x0000000000007918 */ /* 0x010fe20000000000 */
.L_x_12:
[----:B------:R-:W4:Y:S01]  /*0a80*/  SHFL.IDX PT, R0, R147, RZ, 0x1f ;  /* 0x00001fff93007589 */ /* 0x000f2200000e0000 */
[----:B------:R-:W-:Y:S01]  /*0a90*/  NOP ;  /* 0x0000000000007918 */ /* 0x000fe20000000000 */
[----:B----4-:R-:W-:-:S13]  /*0aa0*/  ISETP.NE.AND P0, PT, R0, 0x5, PT ;  /* 0x000000050000780c */ /* 0x010fda0003f05270 */
[----:B------:R-:W-:Y:S05]  /*0ab0*/  @P0 BRA `(.L_x_13) ;  /* 0x0000000000440947 */ /* 0x000fea0003800000 */
[----:B--23--:R-:W-:Y:S01]  /*0ac0*/  UMOV UR4, 0x400 ;  /* 0x0000040000047882 */ /* 0x00cfe20000000000 */
        /* <DEDUP_REMOVED lines=16> */
.L_x_13:
[----:B------:R-:W4:Y:S01]  /*0bd0*/  SHFL.IDX PT, R0, R147, RZ, 0x1f ;  /* 0x00001fff93007589 */ /* 0x000f2200000e0000 */
[----:B------:R-:W-:Y:S01]  /*0be0*/  ISETP.NE.OR P1, PT, RZ, UR17, !P1 ;  /* 0x00000011ff007c0c */ /* 0x000fe2000cf25670 */
        /* <DEDUP_REMOVED lines=12> */
[----:B------:R4:W3:Y:S01]  /*0cb0*/  SYNCS.EXCH.64 URZ, [UR4+0xc0], UR6 ;  /* 0x0000c00604ff75b2 */ /* 0x0008e20008000100 */
[----:B------:R4:W1:Y:S01]  /*0cc0*/  SYNCS.EXCH.64 URZ, [UR4+0xb8], UR6 ;  /* 0x0000b80604ff75b2 */ /* 0x0008620008000100 */
[----:B------:R4:W1:Y:S02]  /*0cd0*/  SYNCS.EXCH.64 URZ, [UR4+0xc8], UR6 ;  /* 0x0000c80604ff75b2 */ /* 0x0008640008000100 */
[----:B----4-:R-:W-:Y:S01]  /*0ce0*/  NOP ;  /* 0x0000000000007918 */ /* 0x010fe20000000000 */
.L_x_14:
[----:B------:R-:W-:Y:S01]  /*0cf0*/  VOTEU.ALL UP0, P1 ;  /* 0x0000000000ff7886 */ /* 0x000fe20000800000 */
[----:B--23--:R-:W-:Y:S01]  /*0d00*/  UMOV UR4, 0x20 ;  /* 0x0000002000047882 */ /* 0x00cfe20000000000 */
[----:B------:R-:W2:Y:S01]  /*0d10*/  LDCU UR7, c[0x0][0x36c] ;  /* 0x00006d80ff0777ac */ /* 0x000ea20008000800 */
[----:B------:R-:W-:Y:S01]  /*0d20*/  NOP ;  /* 0x0000000000007918 */ /* 0x000fe20000000000 */
[----:B------:R-:W-:Y:S01]  /*0d30*/  LOP3.LUT R0, R160, 0x1f, RZ, 0xc0, !PT ;  /* 0x0000001fa0007812 */ /* 0x000fe200078ec0ff */
[----:B------:R-:W-:Y:S01]  /*0d40*/  @!UP0 UMOV UR6, 0x400 ;  /* 0x0000040000068882 */ /* 0x000fe20000000000 */
[----:B------:R-:W-:-:S04]  /*0d50*/  @!UP0 UIADD3 UR4, UPT, UPT, -UR4, 0x100000, URZ ;  /* 0x0010000004048890 */ /* 0x000fc8000fffe1ff */
[----:B------:R-:W-:Y:S02]  /*0d60*/  @!UP0 USHF.L.U32 UR5, UR4, 0xb, URZ ;  /* 0x0000000b04058899 */ /* 0x000fe400080006ff */
[----:B------:R-:W-:Y:S02]  /*0d70*/  @!UP0 USHF.L.U32 UR4, UR4, 0x1, URZ ;  /* 0x0000000104048899 */ /* 0x000fe400080006ff */
[----:B------:R-:W-:Y:S01]  /*0d80*/  @!UP0 ULEA UR6, UR47, UR6, 0x18 ;  /* 0x000000062f068291 */ /* 0x000fe2000f8ec0ff */
[----:B------:R-:W-:Y:S01]  /*0d90*/  VOTEU.ALL UP0, P1 ;  /* 0x0000000000ff7886 */ /* 0x000fe20000800000 */
[----:B------:R-:W-:Y:S02]  /*0da0*/  UISETP.NE.AND UP4, UPT, UR17, URZ, UPT ;  /* 0x000000ff1100728c */ /* 0x000fe4000bf85270 */
[----:B--2---:R-:W-:Y:S01]  /*0db0*/  UISETP.EQ.U32.AND UP5, UPT, UR7, 0x1, UPT ;  /* 0x000000010700788c */ /* 0x004fe2000bfa2070 */
[----:B------:R-:W2:Y:S07]  /*0dc0*/  FENCE.VIEW.ASYNC.S ;  /* 0x00000000000073c6 */ /* 0x000eae0000000000 */
[----:B--2---:R2:W3:Y:S01]  /*0dd0*/  @!UP0 SYNCS.EXCH.64 URZ, [UR6+0xd0], UR4 ;  /* 0x0000d00406ff85b2 */ /* 0x0044e20008000100 */
[----:B------:R-:W-:Y:S05]  /*0de0*/  BRA.U !UP5, `(.L_x_15) ;  /* 0x000000010d087547 */ /* 0x000fea000b800000 */
[----:B-1-3--:R-:W-:Y:S01]  /*0df0*/  UCGABAR_ARV ;  /* 0x00000000000079c7 */ /* 0x00afe20008000000 */
[----:B------:R-:W-:Y:S05]  /*0e00*/  BRA `(.L_x_16) ;  /* 0x0000000000047947 */ /* 0x000fea0003800000 */
.L_x_15:
[----:B-1-3--:R-:W-:Y:S01]  /*0e10*/  NOP ;  /* 0x0000000000007918 */ /* 0x00afe20000000000 */
.L_x_16:
[----:B------:R-:W1:Y:S01]  /*0e20*/  S2UR UR16, SR_CTAID.X ;  /* 0x00000000001079c3 */ /* 0x000e620000002500 */
[----:B------:R-:W-:-:S05]  /*0e30*/  CS2R.32 R148, SR_CgaSize ;  /* 0x0000000000947805 */ /* 0x000fca0000008a00 */
[----:B------:R-:W-:-:S05]  /*0e40*/  IMAD R148, R148, -0xa0, RZ ;  /* 0xffffff6094947824 */ /* 0x000fca00078e02ff */
[----:B--2---:R-:W-:-:S14]  /*0e50*/  R2UR UR5, R148 ;  /* 0x00000000940572ca */ /* 0x004fdc00000e0000 */
[----:B------:R-:W2:Y:S01]  /*0e60*/  LDCU UR5, c[0x0][UR5+0x2b0] ;  /* 0x00005600050577ac */ /* 0x000ea20008000800 */
[----:B------:R-:W-:-:S05]  /*0e70*/  CS2R.32 R148, SR_CgaSize ;  /* 0x0000000000947805 */ /* 0x000fca0000008a00 */
[----:B------:R-:W-:-:S05]  /*0e80*/  IMAD R148, R148, -0xa0, RZ ;  /* 0xffffff6094947824 */ /* 0x000fca00078e02ff */
[----:B------:R-:W-:-:S14]  /*0e90*/  R2UR UR4, R148 ;  /* 0x00000000940472ca */ /* 0x000fdc00000e0000 */
[----:B------:R-:W3:Y:S01]  /*0ea0*/  LDCU UR4, c[0x0][UR4+0x2b4] ;  /* 0x00005680040477ac */ /* 0x000ee20008000800 */
[----:B------:R-:W4:Y:S01]  /*0eb0*/  S2UR UR7, SR_CTAID.Y ;  /* 0x00000000000779c3 */ /* 0x000f220000002600 */
[----:B------:R-:W-:-:S05]  /*0ec0*/  CS2R.32 R148, SR_CgaSize ;  /* 0x0000000000947805 */ /* 0x000fca0000008a00 */
[----:B------:R-:W-:-:S05]  /*0ed0*/  IMAD R148, R148, -0xa0, RZ ;  /* 0xffffff6094947824 */ /* 0x000fca00078e02ff */
[----:B------:R-:W-:-:S14]  /*0ee0*/  R2UR UR8, R148 ;  /* 0x00000000940872ca */ /* 0x000fdc00000e0000 */
[----:B------:R-:W3:Y:S01]  /*0ef0*/  LDCU UR8, c[0x0][UR8+0x2a0] ;  /* 0x00005400080877ac */ /* 0x000ee20008000800 */
[----:B------:R-:W3:Y:S01]  /*0f00*/  LDCU UR21, c[0x0][0xb24] ;  /* 0x00016480ff1577ac */ /* 0x000ee20008000800 */
[----:B------:R-:W1:Y:S01]  /*0f10*/  S2UR UR36, SR_CTAID.Z ;  /* 0x00000000002479c3 */ /* 0x000e620000002700 */
[----:B------:R-:W-:-:S05]  /*0f20*/  CS2R.32 R148, SR_CgaSize ;  /* 0x0000000000947805 */ /* 0x000fca0000008a00 */
[----:B------:R-:W-:-:S05]  /*0f30*/  IMAD R148, R148, -0xa0, RZ ;  /* 0xffffff6094947824 */ /* 0x000fca00078e02ff */
[----:B------:R-:W-:-:S14]  /*0f40*/  R2UR UR63, R148 ;  /* 0x00000000943f72ca */ /* 0x000fdc00000e0000 */
[----:B------:R-:W3:Y:S01]  /*0f50*/  LDCU UR63, c[0x0][UR63+0x2a4] ;  /* 0x000054803f3f77ac */ /* 0x000ee20008000800 */
[----:B------:R-:W-:Y:S02]  /*0f60*/  UISETP.GT.U32.AND UP0, UPT, UR68, 0xffff, UPT ;  /* 0x0000ffff4400788c */ /* 0x000fe4000bf04070 */
[----:B------:R-:W-:Y:S01]  /*0f70*/  USHF.L.U32 UR37, UR47, 0xb, URZ ;  /* 0x0000000b2f257899 */ /* 0x000fe200080006ff */
[----:B-1----:R-:W-:Y:S01]  /*0f80*/  I2FP.F32.U32 R3, UR16 ;  /* 0x0000001000037c45 */ /* 0x002fe20008201000 */
[----:B------:R-:W-:Y:S01]  /*0f90*/  UMOV UR28, 0x5 ;  /* 0x00000005001c7882 */ /* 0x000fe20000000000 */
[----:B------:R-:W1:Y:S03]  /*0fa0*/  LDCU UR42, c[0x0][0xb24] ;  /* 0x00016480ff2a77ac */ /* 0x000e660008000800 */
[----:B--2---:R-:W-:Y:S01]  /*0fb0*/  FMUL R3, R3, UR5 ;  /* 0x0000000503037c20 */ /* 0x004fe20008400000 */
[----:B------:R-:W2:Y:S01]  /*0fc0*/  LDCU UR27, c[0x0][0xb30] ;  /* 0x00016600ff1b77ac */ /* 0x000ea20008000800 */
[----:B----4-:R-:W-:Y:S01]  /*0fd0*/  I2FP.F32.U32 R2, UR7 ;  /* 0x0000000700027c45 */ /* 0x010fe20008201000 */
[----:B------:R-:W-:-:S03]  /*0fe0*/  USHF.L.U32 UR55, UR16, 0x7, URZ ;  /* 0x0000000710377899 */ /* 0x000fc600080006ff */
[----:B------:R-:W4:Y:S01]  /*0ff0*/  F2I.U32.TRUNC.NTZ R3, R3 ;  /* 0x0000000300037305 */ /* 0x000f22000020f000 */
[----:B------:R-:W-:Y:S01]  /*1000*/  USEL UR31, UR68, 0xffff, !UP0 ;  /* 0x0000ffff441f7887 */ /* 0x000fe2000c000000 */
[----:B---3--:R-:W-:Y:S01]  /*1010*/  FMUL R2, R2, UR4 ;  /* 0x0000000402027c20 */ /* 0x008fe20008400000 */
[----:B------:R-:W-:Y:S01]  /*1020*/  UISETP.GE.AND UP2, UPT, UR21, 0x1, UPT ;  /* 0x000000011500788c */ /* 0x000fe2000bf46270 */
[----:B------:R-:W-:-:S04]  /*1030*/  UMOV UR20, UR7 ;  /* 0x0000000700147c82 */ /* 0x000fc80008000000 */
[----:B------:R-:W3:Y:S01]  /*1040*/  F2I.U32.TRUNC.NTZ R2, R2 ;  /* 0x0000000200027305 */ /* 0x000ee2000020f000 */
[----:B----4-:R-:W-:Y:S02]  /*1050*/  R2UR UR4, R3 ;  /* 0x00000000030472ca */ /* 0x010fe400000e0000 */
[----:B------:R-:W-:Y:S02]  /*1060*/  PRMT R3, RZ, 0x7610, R3 ;  /* 0x00007610ff037816 */ /* 0x000fe40000000003 */
[----:B---3--:R-:W-:Y:S02]  /*1070*/  R2UR UR6, R2 ;  /* 0x00000000020672ca */ /* 0x008fe400000e0000 */
[----:B------:R-:W-:-:S07]  /*1080*/  PRMT R2, RZ, 0x7610, R2 ;  /* 0x00007610ff027816 */ /* 0x000fce0000000002 */
[----:B------:R-:W-:-:S04]  /*1090*/  UIADD3 UR5, UPT, UPT, -UR4, URZ, URZ ;  /* 0x000000ff04057290 */ /* 0x000fc8000fffe1ff */
[----:B------:R-:W-:Y:S02]  /*10a0*/  UIMAD UR5, UR8, UR5, UR16 ;  /* 0x00000005080572a4 */ /* 0x000fe4000f8e0210 */
[----:B------:R-:W-:-:S04]  /*10b0*/  UIADD3 UR4, UPT, UPT, -UR6, URZ, URZ ;  /* 0x000000ff06047290 */ /* 0x000fc8000fffe1ff */
[----:B------:R-:W-:Y:S01]  /*10c0*/  IMAD.U32 R148, RZ, RZ, UR5 ;  /* 0x00000005ff947e24 */ /* 0x000fe2000f8e00ff */
[----:B------:R-:W-:Y:S01]  /*10d0*/  UIMAD UR63, UR63, UR4, UR7 ;  /* 0x000000043f3f72a4 */ /* 0x000fe2000f8e0207 */
[----:B-12---:R-:W-:Y:S11]  /*10e0*/  BRA.U UP4, `(.L_x_17) ;  /* 0x0000000104407547 */ /* 0x006ff6000b800000 */
[----:B------:R-:W-:-:S13]  /*10f0*/  R2UR UR4, R148 ;  /* 0x00000000940472ca */ /* 0x000fda00000e0000 */
[----:B------:R-:W-:Y:S02]  /*1100*/  UISETP.GT.U32.AND UP0, UPT, UR4, 0x1, UPT ;  /* 0x000000010400788c */ /* 0x000fe4000bf04070 */
[----:B------:R-:W-:Y:S02]  /*1110*/  ULOP3.LUT UR4, UR4, 0xfffffffe, URZ, 0xc0, !UPT ;  /* 0xfffffffe04047892 */ /* 0x000fe4000f8ec0ff */
[----:B------:R-:W-:Y:S02]  /*1120*/  UISETP.NE.AND UP1, UPT, UR63, URZ, UP0 ;  /* 0x000000ff3f00728c */ /* 0x000fe40008725270 */
[----:B------:R-:W-:Y:S02]  /*1130*/  UISETP.NE.AND UP0, UPT, UR63, 0x1, UP0 ;  /* 0x000000013f00788c */ /* 0x000fe40008705270 */
[----:B------:R-:W-:Y:S02]  /*1140*/  USEL UR7, URZ, 0x1, UP1 ;  /* 0x00000001ff077887 */ /* 0x000fe40008800000 */
[----:B------:R-:W-:-:S02]  /*1150*/  USEL UR6, URZ, 0x4, UP0 ;  /* 0x00000004ff067887 */ /* 0x000fc40008000000 */
[----:B------:R-:W-:Y:S02]  /*1160*/  USEL UR5, URZ, 0x2, UP1 ;  /* 0x00000002ff057887 */ /* 0x000fe40008800000 */
[----:B------:R-:W-:Y:S02]  /*1170*/  ULEA UR4, UR63, UR4, 0x1 ;  /* 0x000000043f047291 */ /* 0x000fe4000f8e08ff */
[----:B------:R-:W-:Y:S02]  /*1180*/  USEL UR8, URZ, 0x8, UP0 ;  /* 0x00000008ff087887 */ /* 0x000fe40008000000 */
[----:B------:R-:W-:-:S03]  /*1190*/  UIADD3 UR5, UPT, UPT, UR5, UR6, UR7 ;  /* 0x0000000605057290 */ /* 0x000fc6000fffe007 */
[----:B------:R-:W-:Y:S01]  /*11a0*/  UMOV UR6, 0x3 ;  /* 0x0000000300067882 */ /* 0x000fe20000000000 */
[----:B------:R-:W-:Y:S02]  /*11b0*/  UIADD3 UR5, UPT, UPT, UR5, UR8, URZ ;  /* 0x0000000805057290 */ /* 0x000fe4000fffe0ff */
[----:B------:R-:W-:-:S04]  /*11c0*/  USHF.L.U32 UR4, UR6, UR4, URZ ;  /* 0x0000000406047299 */ /* 0x000fc800080006ff */
[----:B------:R-:W-:Y:S02]  /*11d0*/  MOV R3, UR5 ;  /* 0x0000000500037c02 */ /* 0x000fe40008000f00 */
[----:B------:R-:W-:Y:S02]  /*11e0*/  IMAD.U32 R2, RZ, RZ, UR4 ;  /* 0x00000004ff027e24 */ /* 0x000fe4000f8e00ff */
.L_x_17:
[----:B------:R-:W-:Y:S05]  /*11f0*/  BRA.U !UP2, `(.L_x_18) ;  /* 0x000000010ad47547 */ /* 0x000fea000b800000 */
[----:B------:R-:W1:Y:S01]  /*1200*/  LDCU.128 UR12, c[0x0][0xb10] ;  /* 0x00016200ff0c77ac */ /* 0x000e620008000c00 */
[----:B------:R-:W2:Y:S01]  /*1210*/  LDCU UR6, c[0x0][0x370] ;  /* 0x00006e00ff0677ac */ /* 0x000ea20008000800 */
[----:B------:R-:W3:Y:S01]  /*1220*/  LDCU UR5, c[0x0][0x374] ;  /* 0x00006e80ff0577ac */ /* 0x000ee20008000800 */
[----:B------:R-:W4:Y:S01]  /*1230*/  LDCU UR26, c[0x0][0xb0c] ;  /* 0x00016180ff1a77ac */ /* 0x000f220008000800 */
[----:B------:R-:W4:Y:S01]  /*1240*/  LDCU UR4, c[0x0][0xb20] ;  /* 0x00016400ff0477ac */ /* 0x000f220008000800 */
[----:B------:R-:W4:Y:S01]  /*1250*/  LDCU.64 UR8, c[0x0][0xb28] ;  /* 0x00016500ff0877ac */ /* 0x000f220008000a00 */
[----:B-1----:R-:W-:Y:S02]  /*1260*/  UISETP.NE.AND UP0, UPT, UR14, 0x1, UPT ;  /* 0x000000010e00788c */ /* 0x002fe4000bf05270 */
[----:B---3--:R-:W-:Y:S02]  /*1270*/  UIMAD.WIDE.U32 UR10, UR5, UR15, URZ ;  /* 0x0000000f050a72a5 */ /* 0x008fe4000f8e00ff */
[----:B--2---:R-:W-:-:S02]  /*1280*/  UIMAD.WIDE.U32 UR22, UR6, UR12, URZ ;  /* 0x0000000c061672a5 */ /* 0x004fc4000f8e00ff */
[----:B----4-:R-:W-:Y:S02]  /*1290*/  UISETP.NE.AND UP1, UPT, UR26, 0x1, UPT ;  /* 0x000000011a00788c */ /* 0x010fe4000bf25270 */
[----:B------:R-:W-:Y:S01]  /*12a0*/  UISETP.NE.AND UP2, UPT, UR21, 0x1, UPT ;  /* 0x000000011500788c */ /* 0x000fe2000bf45270 */
[----:B------:R-:W-:Y:S02]  /*12b0*/  UMOV UR10, UR11 ;  /* 0x0000000b000a7c82 */ /* 0x000fe40008000000 */
[----:B------:R-:W-:Y:S01]  /*12c0*/  UMOV UR22, UR23 ;  /* 0x0000001700167c82 */ /* 0x000fe20008000000 */
[----:B------:R-:W-:Y:S02]  /*12d0*/  @UP0 USHF.R.U32.HI UR5, URZ, UR4, UR10 ;  /* 0x00000004ff050299 */ /* 0x000fe4000801160a */
[----:B------:R-:W-:Y:S02]  /*12e0*/  UIMAD.WIDE.U32 UR24, UR20, UR15, URZ ;  /* 0x0000000f141872a5 */ /* 0x000fe4000f8e00ff */
[----:B------:R-:W-:-:S02]  /*12f0*/  UIMAD.WIDE.U32 UR10, UR5, UR8, URZ ;  /* 0x00000008050a72a5 */ /* 0x000fc4000f8e00ff */
[----:B------:R-:W-:Y:S02]  /*1300*/  @UP1 USHF.R.U32.HI UR6, URZ, UR13, UR22 ;  /* 0x0000000dff061299 */ /* 0x000fe40008011616 */
[----:B------:R-:W-:Y:S02]  /*1310*/  UIMAD.WIDE.U32 UR18, UR16, UR12, URZ ;  /* 0x0000000c101272a5 */ /* 0x000fe4000f8e00ff */
[----:B------:R-:W-:Y:S01]  /*1320*/  UIMAD.WIDE.U32 UR22, UR6, UR8, URZ ;  /* 0x00000008061672a5 */ /* 0x000fe2000f8e00ff */
[----:B------:R-:W-:Y:S01]  /*1330*/  UMOV UR24, UR25 ;  /* 0x0000001900187c82 */ /* 0x000fe20008000000 */
[----:B------:R-:W-:Y:S01]  /*1340*/  UMOV UR10, UR11 ;  /* 0x0000000b000a7c82 */ /* 0x000fe20008000000 */
[----:B------:R-:W-:Y:S02]  /*1350*/  USHF.R.U32.HI UR24, URZ, UR4, UR24 ;  /* 0x00000004ff187299 */ /* 0x000fe40008011618 */
[----:B------:R-:W-:Y:S02]  /*1360*/  @UP2 USHF.R.U32.HI UR5, URZ, UR9, UR10 ;  /* 0x00000009ff052299 */ /* 0x000fe4000801160a */
[----:B------:R-:W-:Y:S01]  /*1370*/  UMOV UR7, UR23 ;  /* 0x0000001700077c82 */ /* 0x000fe20008000000 */
[----:B------:R-:W-:Y:S01]  /*1380*/  UMOV UR18, UR19 ;  /* 0x0000001300127c82 */ /* 0x000fe20008000000 */
[----:B------:R-:W-:-:S02]  /*1390*/  @UP2 USHF.R.U32.HI UR6, URZ, UR9, UR7 ;  /* 0x00000009ff062299 */ /* 0x000fc40008011607 */
[----:B------:R-:W-:Y:S02]  /*13a0*/  USHF.R.U32.HI UR13, URZ, UR13, UR18 ;  /* 0x0000000dff0d7299 */ /* 0x000fe40008011612 */
[----:B------:R-:W-:Y:S02]  /*13b0*/  USEL UR4, UR20, UR24, !UP0 ;  /* 0x0000001814047287 */ /* 0x000fe4000c000000 */
[----:B------:R-:W-:Y:S02]  /*13c0*/  UIMAD UR7, UR5, UR21, URZ ;  /* 0x00000015050772a4 */ /* 0x000fe4000f8e02ff */
[----:B------:R-:W-:Y:S02]  /*13d0*/  USEL UR5, UR16, UR13, !UP1 ;  /* 0x0000000d10057287 */ /* 0x000fe4000c800000 */
[----:B------:R-:W-:Y:S02]  /*13e0*/  UIMAD UR12, UR6, UR21, URZ ;  /* 0x00000015060c72a4 */ /* 0x000fe4000f8e02ff */
[----:B------:R-:W-:-:S02]  /*13f0*/  UISETP.GE.AND UP0, UPT, UR4, UR7, UPT ;  /* 0x000000070400728c */ /* 0x000fc4000bf06270 */
[----:B------:R-:W-:Y:S02]  /*1400*/  UIMAD.WIDE.U32 UR10, UR4, UR8, URZ ;  /* 0x00000008040a72a5 */ /* 0x000fe4000f8e00ff */
[----:B------:R-:W-:Y:S02]  /*1410*/  UISETP.GE.OR UP0, UPT, UR5, UR12, UP0 ;  /* 0x0000000c0500728c */ /* 0x000fe40008706670 */
[----:B------:R-:W-:Y:S02]  /*1420*/  UIMAD.WIDE.U32 UR12, UR5, UR8, URZ ;  /* 0x00000008050c72a5 */ /* 0x000fe4000f8e00ff */
[----:B------:R-:W-:Y:S01]  /*1430*/  UIADD3 UR10, UPT, UPT, -UR4, URZ, URZ ;  /* 0x000000ff040a7290 */ /* 0x000fe2000fffe1ff */
[----:B------:R-:W-:Y:S01]  /*1440*/  UMOV UR8, UR11 ;  /* 0x0000000b00087c82 */ /* 0x000fe20008000000 */
[----:B------:R-:W-:Y:S02]  /*1450*/  UIADD3 UR11, UPT, UPT, -UR5, URZ, URZ ;  /* 0x000000ff050b7290 */ /* 0x000fe4000fffe1ff */
[----:B------:R-:W-:-:S03]  /*1460*/  USHF.R.U32.HI UR8, URZ, UR9, UR8 ;  /* 0x00000009ff087299 */ /* 0x000fc60008011608 */
[----:B------:R-:W-:Y:S01]  /*1470*/  @!UP0 UMOV UR7, UR13 ;  /* 0x0000000d00078c82 */ /* 0x000fe20008000000 */
[----:B------:R-:W-:Y:S02]  /*1480*/  UIMAD UR20, UR14, UR10, UR20 ;  /* 0x0000000a0e1472a4 */ /* 0x000fe4000f8e0214 */
[----:B------:R-:W-:Y:S02]  /*1490*/  USEL UR8, UR4, UR8, !UP2 ;  /* 0x0000000804087287 */ /* 0x000fe4000d000000 */
[----:B------:R-:W-:Y:S02]  /*14a0*/  @!UP0 USHF.R.U32.HI UR7, URZ, UR9, UR7 ;  /* 0x00000009ff078299 */ /* 0x000fe40008011607 */
[----:B------:R-:W-:Y:S02]  /*14b0*/  UIADD3 UR9, UPT, UPT, -UR8, URZ, URZ ;  /* 0x000000ff08097290 */ /* 0x000fe4000fffe1ff */
[----:B------:R-:W-:Y:S02]  /*14c0*/  @!UP0 USEL UR7, UR5, UR7, !UP2 ;  /* 0x0000000705078287 */ /* 0x000fe4000d000000 */
[----:B------:R-:W-:-:S02]  /*14d0*/  UIMAD UR9, UR21, UR9, UR4 ;  /* 0x00000009150972a4 */ /* 0x000fc4000f8e0204 */
[----:B------:R-:W-:Y:S02]  /*14e0*/  @!UP0 UIADD3 UR8, UPT, UPT, UR8, -UR7, URZ ;  /* 0x8000000708088290 */ /* 0x000fe4000fffe0ff */
[----:B------:R-:W-:Y:S02]  /*14f0*/  @!UP0 UIMAD UR6, UR9, UR6, UR7 ;  /* 0x00000006090682a4 */ /* 0x000fe4000f8e0207 */
[----:B------:R-:W-:Y:S02]  /*1500*/  @!UP0 UIMAD UR4, UR8, UR21, UR5 ;  /* 0x00000015080482a4 */ /* 0x000fe4000f8e0205 */
[----:B------:R-:W-:Y:S02]  /*1510*/  UIMAD UR16, UR26, UR11, UR16 ;  /* 0x0000000b1a1072a4 */ /* 0x000fe4000f8e0210 */
[----:B------:R-:W-:Y:S01]  /*1520*/  UIMAD UR20, UR4, UR14, UR20 ;  /* 0x0000000e041472a4 */ /* 0x000fe2000f8e0214 */
[----:B------:R-:W-:Y:S02]  /*1530*/  @!UP0 UMOV UR5, UR6 ;  /* 0x0000000600058c82 */ /* 0x000fe40008000000 */
[----:B------:R-:W-:-:S12]  /*1540*/  UIMAD UR16, UR5, UR26, UR16 ;  /* 0x0000001a051072a4 */ /* 0x000fd8000f8e0210 */
.L_x_18:
[----:B------:R-:W-:Y:S02]  /*1550*/  UISETP.NE.AND UP1, UPT, UR27, 0x1, UPT ;  /* 0x000000011b00788c */ /* 0x000fe4000bf25270 */
[----:B------:R-:W-:Y:S02]  /*1560*/  ULOP3.LUT UR31, UR31, 0xffff, URZ, 0xc0, !UPT ;  /* 0x0000ffff1f1f7892 */ /* 0x000fe4000f8ec0ff */
[----:B------:R-:W-:Y:S02]  /*1570*/  UISETP.NE.AND UP0, UPT, UR17, 0x2, UPT ;  /* 0x000000021100788c */ /* 0x000fe4000bf05270 */
[----:B------:R-:W-:Y:S02]  /*1580*/  ULOP3.LUT UR37, UR37, 0x1000, URZ, 0xc0, !UPT ;  /* 0x0000100025257892 */ /* 0x000fe4000f8ec0ff */
[----:B------:R-:W-:Y:S02]  /*1590*/  ULOP3.LUT UR55, UR55, 0x80, URZ, 0xc0, !UPT ;  /* 0x0000008037377892 */ /* 0x000fe4000f8ec0ff */
[----:B------:R-:W-:Y:S01]  /*15a0*/  USHF.L.U32 UR31, UR28, UR31, URZ ;  /* 0x0000001f1c1f7299 */ /* 0x000fe200080006ff */
[----:B------:R-:W-:Y:S11]  /*15b0*/  BRA.U UP1, `(.L_x_19) ;  /* 0x0000000101447547 */ /* 0x000ff6000b800000 */
[----:B------:R-:W1:Y:S01]  /*15c0*/  LDCU.128 UR8, c[0x0][0xb10] ;  /* 0x00016200ff0877ac */ /* 0x000e620008000c00 */
[----:B------:R-:W2:Y:S01]  /*15d0*/  LDCU UR12, c[0x0][0xb0c] ;  /* 0x00016180ff0c77ac */ /* 0x000ea20008000800 */
[----:B------:R-:W3:Y:S01]  /*15e0*/  LDCU UR13, c[0x0][0xb20] ;  /* 0x00016400ff0d77ac */ /* 0x000ee20008000800 */
[----:B-1----:R-:W-:Y:S02]  /*15f0*/  UIMAD.WIDE.U32 UR6, UR16, UR8, URZ ;  /* 0x00000008100672a5 */ /* 0x002fe4000f8e00ff */
[----:B------:R-:W-:Y:S02]  /*1600*/  UIMAD.WIDE.U32 UR4, UR20, UR11, URZ ;  /* 0x0000000b140472a5 */ /* 0x000fe4000f8e00ff */
[----:B--2---:R-:W-:Y:S02]  /*1610*/  UISETP.NE.AND UP2, UPT, UR12, 0x1, UPT ;  /* 0x000000010c00788c */ /* 0x004fe4000bf45270 */
[----:B------:R-:W-:Y:S01]  /*1620*/  UISETP.NE.AND UP1, UPT, UR10, 0x1, UPT ;  /* 0x000000010a00788c */ /* 0x000fe2000bf25270 */
[----:B------:R-:W-:-:S02]  /*1630*/  UMOV UR6, UR7 ;  /* 0x0000000700067c82 */ /* 0x000fc40008000000 */
[----:B------:R-:W-:Y:S01]  /*1640*/  UMOV UR4, UR5 ;  /* 0x0000000500047c82 */ /* 0x000fe20008000000 */
[----:B------:R-:W-:Y:S02]  /*1650*/  USHF.R.U32.HI UR6, URZ, UR9, UR6 ;  /* 0x00000009ff067299 */ /* 0x000fe40008011606 */
[----:B---3--:R-:W-:Y:S02]  /*1660*/  USHF.R.U32.HI UR4, URZ, UR13, UR4 ;  /* 0x0000000dff047299 */ /* 0x008fe40008011604 */
[----:B------:R-:W-:Y:S02]  /*1670*/  USEL UR5, UR16, UR6, !UP2 ;  /* 0x0000000610057287 */ /* 0x000fe4000d000000 */
[----:B------:R-:W-:-:S04]  /*1680*/  USEL UR4, UR20, UR4, !UP1 ;  /* 0x0000000414047287 */ /* 0x000fc8000c800000 */
[----:B------:R-:W-:Y:S02]  /*1690*/  UIADD3 UR6, UPT, UPT, UR5, -UR4, URZ ;  /* 0x8000000405067290 */ /* 0x000fe4000fffe0ff */
[----:B------:R-:W-:Y:S02]  /*16a0*/  UIADD3 UR4, UPT, UPT, -UR5, UR4, URZ ;  /* 0x0000000405047290 */ /* 0x000fe4000fffe1ff */
[----:B------:R-:W-:Y:S02]  /*16b0*/  UIMAD UR20, UR6, UR10, UR20 ;  /* 0x0000000a061472a4 */ /* 0x000fe4000f8e0214 */
[----:B------:R-:W-:-:S12]  /*16c0*/  UIMAD UR16, UR4, UR12, UR16 ;  /* 0x0000000c041072a4 */ /* 0x000fd8000f8e0210 */
.L_x_19:
[----:B------:R-:W-:Y:S05]  /*16d0*/  BRA.U !UP5, `(.L_x_20) ;  /* 0x000000010d0c7547 */ /* 0x000fea000b800000 */
[----:B------:R-:W-:Y:S01]  /*16e0*/  UCGABAR_WAIT ;  /* 0x0000000000007dc7 */ /* 0x000fe20008000000 */
[----:B------:R-:W-:Y:S01]  /*16f0*/  CCTL.IVALL ;  /* 0x00000000ff00798f */ /* 0x000fe20002000000 */
[----:B------:R-:W-:Y:S05]  /*1700*/  BRA `(.L_x_21) ;  /* 0x0000000000047947 */ /* 0x000fea0003800000 */
.L_x_20:
[----:B------:R-:W-:Y:S06]  /*1710*/  BAR.SYNC.DEFER_BLOCKING 0x0 ;  /* 0x0000000000007b1d */ /* 0x000fec0000010000 */
.L_x_21:
[----:B------:R-:W-:Y:S05]  /*1720*/  BRA.U UP0, `(.L_x_22) ;  /* 0x0000001500247547 */ /* 0x000fea000b800000 */
[----:B------:R-:W1:Y:S01]  /*1730*/  LDCU UR6, c[0x0][0x38c] ;  /* 0x00007180ff0677ac */ /* 0x000e620008000800 */
[----:B------:R-:W-:Y:S01]  /*1740*/  PLOP3.LUT P2, PT, PT, PT, UP3, 0x80, 0x8 ;  /* 0x000000000008781c */ /* 0x000fe20003f4f038 */
[----:B------:R-:W-:Y:S01]  /*1750*/  IMAD.MOV.U32 R12, RZ, RZ, 0x1 ;  /* 0x00000001ff0c7424 */ /* 0x000fe200078e00ff */
[----:B------:R-:W-:Y:S02]  /*1760*/  ISETP.NE.AND P3, PT, R0, RZ, P4 ;  /* 0x000000ff0000720c */ /* 0x000fe40002765270 */
[----:B------:R-:W-:Y:S02]  /*1770*/  CS2R R10, SRZ ;  /* 0x00000000000a7805 */ /* 0x000fe4000001ff00 */
[----:B------:R-:W-:Y:S01]  /*1780*/  PLOP3.LUT P2, PT, P2, PT, PT, 0x8, 0x80 ;  /* 0x000000000080781c */ /* 0x000fe2000174e170 */
[----:B------:R-:W-:Y:S01]  /*1790*/  IMAD.MOV.U32 R9, RZ, RZ, RZ ;  /* 0x000000ffff097224 */ /* 0x000fe200078e00ff */
[----:B------:R-:W2:Y:S01]  /*17a0*/  LDCU UR49, c[0x0][0x370] ;  /* 0x00006e00ff3177ac */ /* 0x000ea20008000800 */
[----:B------:R-:W-:Y:S01]  /*17b0*/  IMAD.MOV.U32 R8, RZ, RZ, 0x1 ;  /* 0x00000001ff087424 */ /* 0x000fe200078e00ff */
[----:B------:R-:W3:Y:S01]  /*17c0*/  LDCU.64 UR44, c[0x0][0x348] ;  /* 0x00006900ff2c77ac */ /* 0x000ee20008000a00 */
[----:B------:R-:W-:Y:S01]  /*17d0*/  ULEA.HI UR53, UR37, UR55, URZ, 0x1a ;  /* 0x0000003725357291 */ /* 0x000fe2000f8fd0ff */
[----:B------:R-:W4:Y:S01]  /*17e0*/  LDCU UR48, c[0x0][0x374] ;  /* 0x00006e80ff3077ac */ /* 0x000f220008000800 */
[----:B-1----:R-:W-:-:S02]  /*17f0*/  UIADD3 UR5, UPT, UPT, UR6, 0x7f, URZ ;  /* 0x0000007f06057890 */ /* 0x002fc4000fffe0ff */
[----:B------:R-:W-:Y:S02]  /*1800*/  UIADD3 UR56, UPT, UPT, UR6, 0xfe, URZ ;  /* 0x000000fe06387890 */ /* 0x000fe4000fffe0ff */
[----:B------:R-:W-:Y:S01]  /*1810*/  USHF.R.S32.HI UR4, URZ, 0x1f, UR5 ;  /* 0x0000001fff047899 */ /* 0x000fe20008011405 */
[----:B------:R-:W-:-:S03]  /*1820*/  UMOV UR29, URZ ;  /* 0x000000ff001d7c82 */ /* 0x000fc60008000000 */
[----:B------:R-:W-:Y:S02]  /*1830*/  ULEA.HI UR4, UR4, UR5, URZ, 0x7 ;  /* 0x0000000504047291 */ /* 0x000fe4000f8f38ff */
[----:B------:R-:W-:Y:S02]  /*1840*/  UIADD3 UR5, UPT, UPT, UR6, -0x1, URZ ;  /* 0xffffffff06057890 */ /* 0x000fe4000fffe0ff */
[----:B------:R-:W-:Y:S02]  /*1850*/  USHF.R.S32.HI UR51, URZ, 0x7, UR4 ;  /* 0x00000007ff337899 */ /* 0x000fe40008011404 */
[----:B------:R-:W-:Y:S02]  /*1860*/  UISETP.GE.U32.AND UP1, UPT, UR5, -0xff, UPT ;  /* 0xffffff010500788c */ /* 0x000fe4000bf26070 */
[----:B------:R-:W-:-:S04]  /*1870*/  UISETP.LT.U32.AND UP0, UPT, UR51, 0x2, UPT ;  /* 0x000000023300788c */ /* 0x000fc8000bf01070 */
[----:B------:R-:W-:Y:S02]  /*1880*/  USEL UR50, UR51, 0x2, UP0 ;  /* 0x0000000233327887 */ /* 0x000fe40008000000 */
[----:B------:R-:W-:Y:S02]  /*1890*/  UISETP.NE.AND UP0, UPT, UR17, URZ, UPT ;  /* 0x000000ff1100728c */ /* 0x000fe4000bf05270 */
[----:B------:R-:W-:Y:S02]  /*18a0*/  UIADD3 UR4, UPT, UPT, UR50, -0x1, URZ ;  /* 0xffffffff32047890 */ /* 0x000fe4000fffe0ff */
[----:B------:R-:W-:Y:S02]  /*18b0*/  @UP1 UIADD3 UR4, UPT, UPT, UR50, URZ, URZ ;  /* 0x000000ff32041290 */ /* 0x000fe4000fffe0ff */
[----:B------:R-:W-:Y:S02]  /*18c0*/  USEL UR38, UR40, 0x2, UP0 ;  /* 0x0000000228267887 */ /* 0x000fe40008000000 */
[----:B------:R-:W-:-:S02]  /*18d0*/  UIADD3 UR54, UPT, UPT, UR51, -UR50, URZ ;  /* 0x8000003233367290 */ /* 0x000fc4000fffe0ff */
[----:B------:R-:W-:Y:S02]  /*18e0*/  UIADD3 UR39, UPT, UPT, UR4, 0x1, URZ ;  /* 0x0000000104277890 */ /* 0x000fe4000fffe0ff */
[----:B--234-:R-:W-:-:S12]  /*18f0*/  UIADD3 UR52, UPT, UPT, -UR4, URZ, URZ ;  /* 0x000000ff04347290 */ /* 0x01cfd8000fffe1ff */
.L_x_46:
[----:B------:R-:W-:Y:S01]  /*1900*/  UISETP.NE.AND UP0, UPT, UR47, URZ, UPT ;  /* 0x000000ff2f00728c */ /* 0x000fe2000bf05270 */
[----:B-1----:R-:W1:Y:S08]  /*1910*/  S2UR UR47, SR_CgaCtaId ;  /* 0x00000000002f79c3 */ /* 0x002e700000008800 */
[----:B---3--:R-:W-:Y:S05]  /*1920*/  BRA.U UP0, `(.L_x_23) ;  /* 0x0000000100347547 */ /* 0x008fea000b800000 */
[----:B------:R-:W2:Y:S01]  /*1930*/  S2R R0, SR_CgaCtaId ;  /* 0x0000000000007919 */ /* 0x000ea20000008800 */
[----:B------:R-:W-:Y:S02]  /*1940*/  MOV R3, 0x400 ;  /* 0x0000040000037802 */ /* 0x000fe40000000f00 */
[----:B------:R-:W-:Y:S02]  /*1950*/  SHF.L.U32 R2, R8, 0x1f, RZ ;  /* 0x0000001f08027819 */ /* 0x000fe400000006ff */
[----:B--2---:R-:W-:-:S05]  /*1960*/  LEA R0, R0, R3, 0x18 ;  /* 0x0000000300007211 */ /* 0x004fca00078ec0ff */
[----:B------:R-:W-:-:S04]  /*1970*/  IMAD R3, R9, 0x8, R0 ;  /* 0x0000000809037824 */ /* 0x000fc800078e0200 */
[----:B------:R-:W2:Y:S02]  /*1980*/  SYNCS.PHASECHK.TRANS64.TRYWAIT P0, [R3+URZ+0xc0], R2 ;  /* 0x0000c002030075a7 */ /* 0x000ea400080011ff */
[----:B--2---:R-:W-:Y:S05]  /*1990*/  @!P0 BRA `(.L_x_24) ;  /* 0x000000a000c08947 */ /* 0x004fea0003800000 */
.L_x_149:
[----:B------:R-:W-:Y:S01]  /*19a0*/  VIADD R9, R9, 0x1 ;  /* 0x0000000109097836 */ /* 0x000fe20000000000 */
[----:B------:R2:W-:Y:S04]  /*19b0*/  SYNCS.ARRIVE.TRANS64.A1T0 RZ, [R3+URZ+0xb0], RZ ;  /* 0x0000b0ff03ff79a7 */ /* 0x0005e800081000ff */
[----:B------:R-:W-:-:S04]  /*19c0*/  ISETP.NE.AND P0, PT, R9, 0x2, PT ;  /* 0x000000020900780c */ /* 0x000fc80003f05270 */
[----:B------:R-:W-:Y:S02]  /*19d0*/  SEL R9, R9, RZ, P0 ;  /* 0x000000ff09097207 */ /* 0x000fe40000000000 */
[----:B--2---:R-:W-:-:S04]  /*19e0*/  SEL R3, RZ, 0x1, P0 ;  /* 0x00000001ff037807 */ /* 0x004fc80000000000 */
[----:B------:R-:W-:Y:S02]  /*19f0*/  LOP3.LUT R8, R8, R3, RZ, 0x3c, !PT ;  /* 0x0000000308087212 */ /* 0x000fe400078e3cff */
.L_x_23:
[----:B------:R-:W-:Y:S01]  /*1a00*/  UMOV UR21, 0x400 ;  /* 0x0000040000157882 */ /* 0x000fe20000000000 */
[----:B------:R-:W-:Y:S01]  /*1a10*/  SHF.L.U32 R0, R12, 0x1f, RZ ;  /* 0x0000001f0c007819 */ /* 0x000fe200000006ff */
[----:B-1----:R-:W-:Y:S02]  /*1a20*/  ULEA UR21, UR47, UR21, 0x18 ;  /* 0x000000152f157291 */ /* 0x002fe4000f8ec0ff */
[----:B------:R-:W-:Y:S02]  /*1a30*/  UISETP.GE.U32.AND UP0, UPT, UR56, 0xff, UPT ;  /* 0x000000ff3800788c */ /* 0x000fe4000bf06070 */
[----:B------:R-:W-:Y:S02]  /*1a40*/  ULEA UR4, UR29, UR21, 0x3 ;  /* 0x000000151d047291 */ /* 0x000fe4000f8e18ff */
[----:B------:R-:W-:Y:S01]  /*1a50*/  ULEA UR19, UR20, UR55, 0x8 ;  /* 0x0000003714137291 */ /* 0x000fe2000f8e40ff */
[----:B------:R-:W-:-:S06]  /*1a60*/  UMOV UR13, URZ ;  /* 0x000000ff000d7c82 */ /* 0x000fcc0008000000 */
[----:B------:R1:W2:Y:S01]  /*1a70*/  SYNCS.PHASECHK.TRANS64.TRYWAIT P1, [UR4+0x10], R0 ;  /* 0x00001000ff0075a7 */ /* 0x0002a20008021104 */
[----:B------:R-:W-:-:S04]  /*1a80*/  ULEA.HI UR4, UR16, UR16, URZ, 0x1 ;  /* 0x0000001010047291 */ /* 0x000fc8000f8f08ff */
[----:B------:R-:W-:-:S04]  /*1a90*/  USHF.L.U32 UR4, UR4, 0x7, URZ ;  /* 0x0000000704047899 */ /* 0x000fc800080006ff */
[----:B------:R-:W-:-:S04]  /*1aa0*/  ULOP3.LUT UR35, UR4, 0xffffff00, URZ, 0xc0, !UPT ;  /* 0xffffff0004237892 */ /* 0x000fc8000f8ec0ff */
[----:B------:R-:W-:Y:S01]  /*1ab0*/  UIADD3 UR35, UPT, UPT, UR53, UR35, URZ ;  /* 0x0000002335237290 */ /* 0x000fe2000fffe0ff */
[----:B------:R-:W-:Y:S11]  /*1ac0*/  BRA.U !UP0, `(.L_x_25) ;  /* 0x0000000508107547 */ /* 0x000ff6000b800000 */
[----:B------:R-:W-:Y:S01]  /*1ad0*/  UMOV UR30, UR52 ;  /* 0x00000034001e7c82 */ /* 0x000fe20008000000 */
[----:B------:R-:W-:Y:S01]  /*1ae0*/  UMOV UR6, UR29 ;  /* 0x0000001d00067c82 */ /* 0x000fe20008000000 */
[----:B------:R-:W-:-:S05]  /*1af0*/  UMOV UR26, 0x40 ;  /* 0x00000040001a7882 */ /* 0x000fca0000000000 */
.L_x_33:
[----:B------:R-:W-:Y:S01]  /*1b00*/  ULEA UR5, UR6, UR21, 0x3 ;  /* 0x0000001506057291 */ /* 0x000fe2000f8e18ff */
[----:B--2---:R-:W-:Y:S01]  /*1b10*/  @P4 MOV R2, 0x20000 ;  /* 0x0002000000024802 */ /* 0x004fe20000000f00 */
[----:B--23--:R-:W-:Y:S10]  /*1b20*/  @P1 BRA `(.L_x_26) ;  /* 0x00000000000c1947 */ /* 0x00cff40003800000 */
[----:B------:R-:W-:-:S04]  /*1b30*/  SHF.L.U32 R3, R12, 0x1f, RZ ;  /* 0x0000001f0c037819 */ /* 0x000fc800000006ff */
[----:B------:R-:W2:Y:S02]  /*1b40*/  SYNCS.PHASECHK.TRANS64.TRYWAIT P0, [UR5+0x10], R3 ;  /* 0x00001003ff0075a7 */ /* 0x000ea40008001105 */
[----:B--2---:R-:W-:Y:S05]  /*1b50*/  @!P0 BRA `(.L_x_27) ;  /* 0x000000a000648947 */ /* 0x004fea0003800000 */
.L_x_26:
[----:B------:R2:W-:Y:S01]  /*1b60*/  @P4 SYNCS.ARRIVE.TRANS64 RZ, [UR5], R2 ;  /* 0x00000002ffff49a7 */ /* 0x0005e20008000005 */
[----:B------:R-:W-:Y:S02]  /*1b70*/  ULOP3.LUT UR4, UR38, 0x2, URZ, 0xfc, !UPT ;  /* 0x0000000226047892 */ /* 0x000fe4000f8efcff */
[----:B------:R-:W-:Y:S02]  /*1b80*/  UIADD3 UR30, UPT, UPT, UR30, 0x1, URZ ;  /* 0x000000011e1e7890 */ /* 0x000fe4000fffe0ff */
[----:B------:R-:W-:Y:S02]  /*1b90*/  UISETP.NE.AND UP0, UPT, UR4, 0x2, UPT ;  /* 0x000000020400788c */ /* 0x000fe4000bf05270 */
[----:B------:R-:W-:-:S07]  /*1ba0*/  UISETP.NE.AND UP2, UPT, UR30, 0x1, UPT ;  /* 0x000000011e00788c */ /* 0x000fce000bf45270 */
[----:B------:R-:W-:Y:S05]  /*1bb0*/  BRA.U UP0, `(.L_x_28) ;  /* 0x0000000100047547 */ /* 0x000fea000b800000 */
[----:B------:R-:W-:Y:S05]  /*1bc0*/  BPT.TRAP 0x1 ;  /* 0x000000040000795c */ /* 0x000fea0000300000 */
.L_x_28:
[----:B------:R-:W-:Y:S04]  /*1bd0*/  BSSY.RECONVERGENT B0, `(.L_x_29) ;  /* 0x0000003000007945 */ /* 0x000fe80003800200 */
[----:B------:R-:W-:Y:S05]  /*1be0*/  @!P3 BRA `(.L_x_30) ;  /* 0x000000000004b947 */ /* 0x000fea0003800000 */
[----:B------:R-:W-:Y:S05]  /*1bf0*/  BPT.TRAP 0x1 ;  /* 0x000000040000795c */ /* 0x000fea0000300000 */
.L_x_30:
[----:B------:R-:W-:Y:S05]  /*1c00*/  BSYNC.RECONVERGENT B0 ;  /* 0x0000000000007941 */ /* 0x000fea0003800200 */
.L_x_29:
[----:B------:R-:W-:Y:S01]  /*1c10*/  UIADD3 UR4, UPT, UPT, UR6, 0x1, URZ ;  /* 0x0000000106047890 */ /* 0x000fe2000fffe0ff */
[----:B------:R-:W-:Y:S01]  /*1c20*/  BSSY.RECONVERGENT B0, `(.L_x_31) ;  /* 0x000002a000007945 */ /* 0x000fe20003800200 */
[----:B------:R-:W-:Y:S02]  /*1c30*/  ELECT P0, URZ, PT ;  /* 0x0000000000ff782f */ /* 0x000fe40003800000 */
[----:B------:R-:W-:-:S04]  /*1c40*/  UISETP.NE.AND UP0, UPT, UR4, 0x2, UPT ;  /* 0x000000020400788c */ /* 0x000fc8000bf05270 */
[----:B------:R-:W-:Y:S02]  /*1c50*/  USEL UR7, URZ, 0x1, UP0 ;  /* 0x00000001ff077887 */ /* 0x000fe40008000000 */
[----:B------:R-:W-:-:S04]  /*1c60*/  USEL UR29, UR4, URZ, UP0 ;  /* 0x000000ff041d7287 */ /* 0x000fc80008000000 */
[----:B------:R-:W-:Y:S01]  /*1c70*/  ULEA UR4, UR29, UR21, 0x3 ;  /* 0x000000151d047291 */ /* 0x000fe2000f8e18ff */
[----:B------:R-:W-:-:S04]  /*1c80*/  LOP3.LUT R12, R12, UR7, RZ, 0x3c, !PT ;  /* 0x000000070c0c7c12 */ /* 0x000fc8000f8e3cff */
[----:B-1----:R-:W-:-:S04]  /*1c90*/  SHF.L.U32 R0, R12, 0x1f, RZ ;  /* 0x0000001f0c007819 */ /* 0x002fc800000006ff */
[----:B------:R1:W3:Y:S01]  /*1ca0*/  SYNCS.PHASECHK.TRANS64.TRYWAIT P1, [UR4+0x10], R0 ;  /* 0x00001000ff0075a7 */ /* 0x0002e20008021104 */
[----:B------:R-:W-:Y:S05]  /*1cb0*/  @!P0 BRA `(.L_x_32) ;  /* 0x0000000000808947 */ /* 0x000fea0003800000 */
[----:B------:R-:W-:Y:S02]  /*1cc0*/  USHF.L.U32 UR4, UR6, 0xf, URZ ;  /* 0x0000000f06047899 */ /* 0x000fe400080006ff */
[----:B------:R-:W-:Y:S02]  /*1cd0*/  UIADD3 UR22, UP1, UPT, UR44, 0x80, URZ ;  /* 0x000000802c167890 */ /* 0x000fe4000ff3e0ff */
[----:B------:R-:W-:Y:S02]  /*1ce0*/  ULEA UR24, UR37, UR4, 0x1 ;  /* 0x0000000425187291 */ /* 0x000fe4000f8e08ff */
[----:B------:R-:W-:Y:S02]  /*1cf0*/  UIADD3 UR14, UP0, UPT, UR44, 0x180, URZ ;  /* 0x000001802c0e7890 */ /* 0x000fe4000ff1e0ff */
[----:B------:R-:W-:Y:S02]  /*1d00*/  UIADD3 UR24, UPT, UPT, UR21, UR24, URZ ;  /* 0x0000001815187290 */ /* 0x000fe4000fffe0ff */
[----:B------:R-:W-:-:S02]  /*1d10*/  UIADD3 UR4, UPT, UPT, UR21, UR4, URZ ;  /* 0x0000000415047290 */ /* 0x000fc4000fffe0ff */
[----:B------:R-:W-:Y:S02]  /*1d20*/  UIADD3 UR34, UPT, UPT, UR26, -0x40, URZ ;  /* 0xffffffc01a227890 */ /* 0x000fe4000fffe0ff */
[----:B------:R-:W-:Y:S02]  /*1d30*/  ULOP3.LUT UR33, UR5, 0xfefffff8, URZ, 0xc0, !UPT ;  /* 0xfefffff805217892 */ /* 0x000fe4000f8ec0ff */
[----:B------:R-:W-:Y:S02]  /*1d40*/  UIADD3.X UR23, UPT, UPT, URZ, UR45, URZ, UP1, !UPT ;  /* 0x0000002dff177290 */ /* 0x000fe40008ffe4ff */
[----:B------:R-:W-:Y:S02]  /*1d50*/  UIADD3 UR32, UPT, UPT, UR24, 0x10800, URZ ;  /* 0x0001080018207890 */ /* 0x000fe4000fffe0ff */
[----:B------:R-:W-:Y:S02]  /*1d60*/  UPRMT UR7, URZ, 0x5410, UR31 ;  /* 0x00005410ff077896 */ /* 0x000fe4000800001f */
[----:B------:R-:W-:-:S02]  /*1d70*/  UIADD3 UR24, UPT, UPT, UR24, 0x14800, URZ ;  /* 0x0001480018187890 */ /* 0x000fc4000fffe0ff */
[----:B------:R-:W-:Y:S02]  /*1d80*/  UIADD3.X UR15, UPT, UPT, URZ, UR45, URZ, UP0, !UPT ;  /* 0x0000002dff0f7290 */ /* 0x000fe400087fe4ff */
[----:B------:R-:W-:Y:S02]  /*1d90*/  UIADD3 UR16, UPT, UPT, UR4, 0x20800, URZ ;  /* 0x0002080004107890 */ /* 0x000fe4000fffe0ff */
[----:B------:R-:W-:Y:S01]  /*1da0*/  UIADD3 UR8, UPT, UPT, UR4, 0x24800, URZ ;  /* 0x0002480004087890 */ /* 0x000fe2000fffe0ff */
[----:B------:R-:W-:Y:S01]  /*1db0*/  UMOV UR40, 0x0 ;  /* 0x0000000000287882 */ /* 0x000fe20000000000 */
[----:B------:R-:W-:Y:S01]  /*1dc0*/  UMOV UR41, 0x10000000 ;  /* 0x1000000000297882 */ /* 0x000fe20000000000 */
[----:B------:R-:W-:Y:S01]  /*1dd0*/  UMOV UR27, UR35 ;  /* 0x00000023001b7c82 */ /* 0x000fe20008000000 */
[----:B------:R-:W-:Y:S01]  /*1de0*/  UMOV UR28, UR36 ;  /* 0x00000024001c7c82 */ /* 0x000fe20008000000 */
[----:B------:R-:W-:Y:S01]  /*1df0*/  UMOV UR25, UR33 ;  /* 0x0000002100197c82 */ /* 0x000fe20008000000 */
[----:B------:R-:W-:Y:S01]  /*1e00*/  UMOV UR20, UR36 ;  /* 0x0000002400147c82 */ /* 0x000fe20008000000 */
[----:B------:R-:W-:Y:S01]  /*1e10*/  UMOV UR17, UR33 ;  /* 0x0000002100117c82 */ /* 0x000fe20008000000 */
[----:B------:R-:W-:Y:S01]  /*1e20*/  UMOV UR18, UR34 ;  /* 0x0000002200127c82 */ /* 0x000fe20008000000 */
[----:B------:R4:W-:Y:S01]  /*1e30*/  UTMALDG.3D.MULTICAST.2CTA [UR32], [UR22], UR7, desc[UR40] ;  /* 0x00002820160073b4 */ /* 0x0009e20008211807 */
[----:B------:R-:W-:Y:S01]  /*1e40*/  UMOV UR10, UR26 ;  /* 0x0000001a000a7c82 */ /* 0x000fe20008000000 */
[----:B------:R-:W-:Y:S01]  /*1e50*/  UMOV UR11, UR19 ;  /* 0x00000013000b7c82 */ /* 0x000fe20008000000 */
[----:B------:R-:W-:Y:S01]  /*1e60*/  UMOV UR12, UR36 ;  /* 0x00000024000c7c82 */ /* 0x000fe20008000000 */
[----:B------:R-:W-:Y:S01]  /*1e70*/  UMOV UR9, UR33 ;  /* 0x0000002100097c82 */ /* 0x000fe20008000000 */
[----:B------:R4:W-:Y:S01]  /*1e80*/  UTMALDG.3D.MULTICAST.2CTA [UR24], [UR22], UR7, desc[UR40] ;  /* 0x00002818160073b4 */ /* 0x0009e20008211807 */
[----:B------:R4:W-:Y:S01]  /*1e90*/  UTMALDG.3D.2CTA [UR16], [UR14], desc[UR40] ;  /* 0x000028100e0075b4 */ /* 0x0009e20008211000 */
[----:B------:R4:W-:Y:S02]  /*1ea0*/  UTMALDG.3D.2CTA [UR8], [UR14], desc[UR40] ;  /* 0x000028080e0075b4 */ /* 0x0009e40008211000 */
[----:B----4-:R-:W-:Y:S01]  /*1eb0*/  NOP ;  /* 0x0000000000007918 */ /* 0x010fe20000000000 */
.L_x_32:
[----:B------:R-:W-:Y:S05]  /*1ec0*/  BSYNC.RECONVERGENT B0 ;  /* 0x0000000000007941 */ /* 0x000fea0003800200 */
.L_x_31:
[----:B------:R-:W-:Y:S01]  /*1ed0*/  UIADD3 UR26, UPT, UPT, UR26, 0x80, URZ ;  /* 0x000000801a1a7890 */ /* 0x000fe2000fffe0ff */
[----:B------:R-:W-:Y:S01]  /*1ee0*/  UMOV UR6, UR29 ;  /* 0x0000001d00067c82 */ /* 0x000fe20008000000 */
[----:B------:R-:W-:Y:S01]  /*1ef0*/  UMOV UR13, UR39 ;  /* 0x00000027000d7c82 */ /* 0x000fe20008000000 */
[----:B------:R-:W-:Y:S09]  /*1f00*/  BRA.U UP2, `(.L_x_33) ;  /* 0xfffffff902fc7547 */ /* 0x000ff2000b83ffff */
.L_x_25:
[----:B------:R-:W-:Y:S01]  /*1f10*/  ULEA UR4, UR29, UR21, 0x3 ;  /* 0x000000151d047291 */ /* 0x000fe2000f8e18ff */
[----:B-1----:R-:W-:Y:S01]  /*1f20*/  SHF.L.U32 R0, R12, 0x1f, RZ ;  /* 0x0000001f0c007819 */ /* 0x002fe200000006ff */
[----:B------:R-:W-:Y:S01]  /*1f30*/  @!P2 SYNCS.ARRIVE.TRANS64.A1T0 RZ, [UR21+0x68], RZ ;  /* 0x000068ffffffa9a7 */ /* 0x000fe20008100015 */
[----:B------:R-:W-:-:S06]  /*1f40*/  UISETP.GT.AND UP0, UPT, UR51, UR50, UPT ;  /* 0x000000323300728c */ /* 0x000fcc000bf04270 */
[----:B--23--:R1:W2:Y:S03]  /*1f50*/  SYNCS.PHASECHK.TRANS64.TRYWAIT P1, [UR4+0x10], R0 ;  /* 0x00001000ff0075a7 */ /* 0x00c2a60008021104 */
[----:B------:R-:W-:Y:S05]  /*1f60*/  BRA.U !UP0, `(.L_x_34) ;  /* 0x0000000508087547 */ /* 0x000fea000b800000 */
[----:B------:R-:W-:Y:S01]  /*1f70*/  UIADD3 UR30, UPT, UPT, UR54, UR13, URZ ;  /* 0x0000000d361e7290 */ /* 0x000fe2000fffe0ff */
[----:B------:R-:W-:-:S11]  /*1f80*/  UMOV UR7, UR29 ;  /* 0x0000001d00077c82 */ /* 0x000fd60008000000 */
.L_x_42:
[----:B------:R-:W-:Y:S01]  /*1f90*/  ULEA UR6, UR7, UR21, 0x3 ;  /* 0x0000001507067291 */ /* 0x000fe2000f8e18ff */
[----:B--2---:R-:W-:Y:S01]  /*1fa0*/  @P4 MOV R2, 0x20000 ;  /* 0x0002000000024802 */ /* 0x004fe20000000f00 */
[----:B--23--:R-:W-:Y:S10]  /*1fb0*/  @P1 BRA `(.L_x_35) ;  /* 0x00000000000c1947 */ /* 0x00cff40003800000 */
[----:B------:R-:W-:-:S04]  /*1fc0*/  SHF.L.U32 R3, R12, 0x1f, RZ ;  /* 0x0000001f0c037819 */ /* 0x000fc800000006ff */
[----:B------:R-:W2:Y:S02]  /*1fd0*/  SYNCS.PHASECHK.TRANS64.TRYWAIT P0, [UR6+0x10], R3 ;  /* 0x00001003ff0075a7 */ /* 0x000ea40008001106 */
[----:B--2---:R-:W-:Y:S05]  /*1fe0*/  @!P0 BRA `(.L_x_36) ;  /* 0x0000009c00588947 */ /* 0x004fea0003800000 */
.L_x_35:
[----:B------:R2:W-:Y:S01]  /*1ff0*/  @P4 SYNCS.ARRIVE.TRANS64 RZ, [UR6], R2 ;  /* 0x00000002ffff49a7 */ /* 0x0005e20008000006 */
[----:B------:R-:W-:-:S04]  /*2000*/  ULOP3.LUT UR4, UR38, 0x2, URZ, 0xfc, !UPT ;  /* 0x0000000226047892 */ /* 0x000fc8000f8efcff */
[----:B------:R-:W-:-:S09]  /*2010*/  UISETP.NE.AND UP0, UPT, UR4, 0x2, UPT ;  /* 0x000000020400788c */ /* 0x000fd2000bf05270 */
[----:B------:R-:W-:Y:S05]  /*2020*/  BRA.U UP0, `(.L_x_37) ;  /* 0x0000000100047547 */ /* 0x000fea000b800000 */
[----:B------:R-:W-:Y:S05]  /*2030*/  BPT.TRAP 0x1 ;  /* 0x000000040000795c */ /* 0x000fea0000300000 */
.L_x_37:
[----:B------:R-:W-:Y:S04]  /*2040*/  BSSY.RECONVERGENT B0, `(.L_x_38) ;  /* 0x0000003000007945 */ /* 0x000fe80003800200 */
[----:B------:R-:W-:Y:S05]  /*2050*/  @!P3 BRA `(.L_x_39) ;  /* 0x000000000004b947 */ /* 0x000fea0003800000 */
[----:B------:R-:W-:Y:S05]  /*2060*/  BPT.TRAP 0x1 ;  /* 0x000000040000795c */ /* 0x000fea0000300000 */
.L_x_39:
[----:B------:R-:W-:Y:S05]  /*2070*/  BSYNC.RECONVERGENT B0 ;  /* 0x0000000000007941 */ /* 0x000fea0003800200 */
.L_x_38:
        /* <DEDUP_REMOVED lines=14> */
[----:B------:R-:W-:Y:S02]  /*2160*/  USHF.L.U32 UR34, UR13, 0x7, URZ ;  /* 0x000000070d227899 */ /* 0x000fe400080006ff */
[----:B------:R-:W-:Y:S02]  /*2170*/  UIADD3 UR24, UPT, UPT, UR21, UR24, URZ ;  /* 0x0000001815187290 */ /* 0x000fe4000fffe0ff */
[----:B------:R-:W-:-:S02]  /*2180*/  UIADD3 UR22, UP0, UPT, UR44, 0x180, URZ ;  /* 0x000001802c167890 */ /* 0x000fc4000ff1e0ff */
[----:B------:R-:W-:Y:S02]  /*2190*/  UIADD3 UR4, UPT, UPT, UR21, UR4, URZ ;  /* 0x0000000415047290 */ /* 0x000fe4000fffe0ff */
[----:B------:R-:W-:Y:S02]  /*21a0*/  ULOP3.LUT UR33, UR6, 0xfefffff8, URZ, 0xc0, !UPT ;  /* 0xfefffff806217892 */ /* 0x000fe4000f8ec0ff */
[----:B------:R-:W-:Y:S02]  /*21b0*/  UIADD3.X UR15, UPT, UPT, URZ, UR45, URZ, UP1, !UPT ;  /* 0x0000002dff0f7290 */ /* 0x000fe40008ffe4ff */
[----:B------:R-:W-:Y:S02]  /*21c0*/  UIADD3 UR32, UPT, UPT, UR24, 0x10800, URZ ;  /* 0x0001080018207890 */ /* 0x000fe4000fffe0ff */
[----:B------:R-:W-:Y:S02]  /*21d0*/  UPRMT UR5, URZ, 0x5410, UR31 ;  /* 0x00005410ff057896 */ /* 0x000fe4000800001f */
[----:B------:R-:W-:-:S02]  /*21e0*/  UIADD3 UR26, UPT, UPT, UR34, 0x40, URZ ;  /* 0x00000040221a7890 */ /* 0x000fc4000fffe0ff */
[----:B------:R-:W-:Y:S02]  /*21f0*/  UIADD3 UR24, UPT, UPT, UR24, 0x14800, URZ ;  /* 0x0001480018187890 */ /* 0x000fe4000fffe0ff */
        /* <DEDUP_REMOVED lines=20> */
.L_x_41:
[----:B------:R-:W-:Y:S05]  /*2340*/  BSYNC.RECONVERGENT B0 ;  /* 0x0000000000007941 */ /* 0x000fea0003800200 */
.L_x_40:
[----:B------:R-:W-:Y:S01]  /*2350*/  UIADD3 UR13, UPT, UPT, UR13, 0x1, URZ ;  /* 0x000000010d0d7890 */ /* 0x000fe2000fffe0ff */
[----:B------:R-:W-:-:S03]  /*2360*/  UMOV UR7, UR29 ;  /* 0x0000001d00077c82 */ /* 0x000fc60008000000 */
[----:B------:R-:W-:-:S09]  /*2370*/  UISETP.NE.AND UP0, UPT, UR13, UR30, UPT ;  /* 0x0000001e0d00728c */ /* 0x000fd2000bf05270 */
[----:B------:R-:W-:Y:S05]  /*2380*/  BRA.U UP0, `(.L_x_42) ;  /* 0xfffffffd00007547 */ /* 0x000fea000b83ffff */
.L_x_34:
[C---:B------:R-:W-:Y:S01]  /*2390*/  LEA R3, R11.reuse, UR21, 0x3 ;  /* 0x000000150b037c11 */ /* 0x040fe2000f8e18ff */
[----:B------:R-:W-:Y:S01]  /*23a0*/  NOP ;  /* 0x0000000000007918 */ /* 0x000fe20000000000 */
[----:B-1----:R-:W-:Y:S02]  /*23b0*/  SHF.L.U32 R0, R10, 0x1f, RZ ;  /* 0x0000001f0a007819 */ /* 0x002fe400000006ff */
[----:B------:R-:W-:Y:S02]  /*23c0*/  LEA R5, R11, UR21, 0x4 ;  /* 0x000000150b057c11 */ /* 0x000fe4000f8e20ff */
[----:B------:R-:W1:Y:S02]  /*23d0*/  SYNCS.PHASECHK.TRANS64.TRYWAIT P0, [R3+URZ+0x70], R0 ;  /* 0x00007000030075a7 */ /* 0x000e6400080011ff */
[----:B-1----:R-:W-:Y:S05]  /*23e0*/  @!P0 BRA `(.L_x_43) ;  /* 0x0000009800708947 */ /* 0x002fea0003800000 */
.L_x_152:
[----:B------:R-:W4:Y:S01]  /*23f0*/  LDS.128 R4, [R5+0xe0] ;  /* 0x0000e00005047984 */ /* 0x000f220000000c00 */
[----:B------:R-:W-:Y:S01]  /*2400*/  UISETP.GE.AND UP0, UPT, UR42, 0x1, UPT ;  /* 0x000000012a00788c */ /* 0x000fe2000bf06270 */
[----:B------:R-:W-:Y:S01]  /*2410*/  @!PT LDS RZ, [RZ] ;  /* 0x00000000fffff984 */ /* 0x000fe20000000800 */
[----:B------:R-:W-:Y:S01]  /*2420*/  @!PT LDS RZ, [RZ] ;  /* 0x00000000fffff984 */ /* 0x000fe20000000800 */
[----:B------:R-:W-:Y:S01]  /*2430*/  @!PT LDS RZ, [RZ] ;  /* 0x00000000fffff984 */ /* 0x000fe20000000800 */
[----:B------:R-:W-:Y:S01]  /*2440*/  @!PT LDS RZ, [RZ] ;  /* 0x00000000fffff984 */ /* 0x000fe20000000800 */
[----:B------:R1:W-:Y:S06]  /*2450*/  MEMBAR.ALL.CTA ;  /* 0x0000000000007992 */ /* 0x0003ec0000008000 */
[----:B-1----:R-:W1:Y:S01]  /*2460*/  FENCE.VIEW.ASYNC.S ;  /* 0x00000000000073c6 */ /* 0x002e620000000000 */
[----:B----4-:R-:W-:-:S13]  /*2470*/  LOP3.LUT P0, RZ, R6, 0x1, RZ, 0xc0, !PT ;  /* 0x0000000106ff7812 */ /* 0x010fda000780c0ff */
[----:B-1----:R-:W-:Y:S01]  /*2480*/  VOTEU.ANY UP1, P0 ;  /* 0x0000000000ff7886 */ /* 0x002fe20000020100 */
[----:B------:R-:W-:-:S13]  /*2490*/  PLOP3.LUT P0, PT, PT, PT, UP1, 0x80, 0x8 ;  /* 0x000000000008781c */ /* 0x000fda0003f0f018 */
[----:B------:R-:W-:Y:S02]  /*24a0*/  @P0 LOP3.LUT R0, R5, 0xffff, RZ, 0xc0, !PT ;  /* 0x0000ffff05000812 */ /* 0x000fe400078ec0ff */
[----:B--2---:R-:W-:Y:S02]  /*24b0*/  @P0 MOV R2, R4 ;  /* 0x0000000400020202 */ /* 0x004fe40000000f00 */
[----:B------:R-:W-:Y:S01]  /*24c0*/  @P0 R2UR UR5, R0 ;  /* 0x00000000000502ca */ /* 0x000fe200000e0000 */
[----:B------:R-:W-:Y:S01]  /*24d0*/  VIADD R0, R3, 0x80 ;  /* 0x0000008003007836 */ /* 0x000fe20000000000 */
[----:B------:R-:W-:Y:S02]  /*24e0*/  @P0 SHF.R.U32.HI R4, RZ, 0x10, R5 ;  /* 0x00000010ff040819 */ /* 0x000fe40000011605 */
[----:B------:R-:W-:Y:S02]  /*24f0*/  @P0 R2UR UR6, R2 ;  /* 0x00000000020602ca */ /* 0x000fe400000e0000 */
[----:B------:R-:W-:-:S02]  /*2500*/  PRMT R0, RZ, 0x654, R0 ;  /* 0x00000654ff007816 */ /* 0x000fc40000000000 */
[----:B------:R-:W-:Y:S02]  /*2510*/  @P0 R2UR UR4, R4 ;  /* 0x00000000040402ca */ /* 0x000fe400000e0000 */
[----:B------:R1:W-:Y:S03]  /*2520*/  SYNCS.ARRIVE.TRANS64.RED.A1T0 RZ, [R0+URZ], RZ ;  /* 0x000000ff00ff79a7 */ /* 0x0003e600081004ff */
[----:B------:R-:W-:-:S04]  /*2530*/  @UP1 UMOV UR43, UR5 ;  /* 0x00000005002b1c82 */ /* 0x000fc80008000000 */
[----:B------:R-:W-:-:S04]  /*2540*/  @UP1 UMOV UR46, UR6 ;  /* 0x00000006002e1c82 */ /* 0x000fc80008000000 */
[----:B------:R-:W-:Y:S01]  /*2550*/  @UP1 UMOV UR36, UR4 ;  /* 0x0000000400241c82 */ /* 0x000fe20008000000 */
[----:B------:R-:W-:Y:S05]  /*2560*/  BRA.U !UP0, `(.L_x_44) ;  /* 0x0000000108d47547 */ /* 0x000fea000b800000 */
[----:B------:R-:W2:Y:S01]  /*2570*/  LDCU.128 UR12, c[0x0][0xb10] ;  /* 0x00016200ff0c77ac */ /* 0x000ea20008000c00 */
[----:B------:R-:W4:Y:S01]  /*2580*/  LDCU UR22, c[0x0][0xb20] ;  /* 0x00016400ff1677ac */ /* 0x000f220008000800 */
[----:B------:R-:W3:Y:S01]  /*2590*/  LDCU UR20, c[0x0][0xb0c] ;  /* 0x00016180ff1477ac */ /* 0x000ee20008000800 */
[----:B------:R-:W1:Y:S01]  /*25a0*/  LDCU.64 UR8, c[0x0][0xb28] ;  /* 0x00016500ff0877ac */ /* 0x000e620008000a00 */
[----:B------:R-:W-:Y:S02]  /*25b0*/  UISETP.NE.AND UP3, UPT, UR42, 0x1, UPT ;  /* 0x000000012a00788c */ /* 0x000fe4000bf65270 */
[----:B--2---:R-:W-:Y:S02]  /*25c0*/  UIMAD.WIDE.U32 UR6, UR48, UR15, URZ ;  /* 0x0000000f300672a5 */ /* 0x004fe4000f8e00ff */
[----:B------:R-:W-:Y:S02]  /*25d0*/  UIMAD.WIDE.U32 UR4, UR49, UR12, URZ ;  /* 0x0000000c310472a5 */ /* 0x000fe4000f8e00ff */
[----:B------:R-:W-:-:S02]  /*25e0*/  UISETP.NE.AND UP0, UPT, UR14, 0x1, UPT ;  /* 0x000000010e00788c */ /* 0x000fc4000bf05270 */
[----:B------:R-:W-:Y:S01]  /*25f0*/  UIMAD.WIDE.U32 UR18, UR43, UR15, URZ ;  /* 0x0000000f2b1272a5 */ /* 0x000fe2000f8e00ff */
[----:B------:R-:W-:Y:S02]  /*2600*/  UMOV UR6, UR7 ;  /* 0x0000000700067c82 */ /* 0x000fe40008000000 */
[----:B------:R-:W-:Y:S01]  /*2610*/  UMOV UR4, UR5 ;  /* 0x0000000500047c82 */ /* 0x000fe20008000000 */
[----:B----4-:R-:W-:Y:S02]  /*2620*/  USHF.R.U32.HI UR6, URZ, UR22, UR6 ;  /* 0x00000016ff067299 */ /* 0x010fe40008011606 */
[----:B---3--:R-:W-:Y:S02]  /*2630*/  UISETP.NE.AND UP2, UPT, UR20, 0x1, UPT ;  /* 0x000000011400788c */ /* 0x008fe4000bf45270 */
[----:B------:R-:W-:Y:S02]  /*2640*/  USHF.R.U32.HI UR4, URZ, UR13, UR4 ;  /* 0x0000000dff047299 */ /* 0x000fe40008011604 */
[----:B------:R-:W-:-:S02]  /*2650*/  USEL UR5, UR48, UR6, !UP0 ;  /* 0x0000000630057287 */ /* 0x000fc4000c000000 */
[----:B------:R-:W-:Y:S02]  /*2660*/  USEL UR6, UR49, UR4, !UP2 ;  /* 0x0000000431067287 */ /* 0x000fe4000d000000 */
[----:B-1----:R-:W-:Y:S01]  /*2670*/  UIMAD.WIDE.U32 UR10, UR5, UR8, URZ ;  /* 0x00000008050a72a5 */ /* 0x002fe2000f8e00ff */
[----:B------:R-:W-:Y:S01]  /*2680*/  UMOV UR4, UR19 ;  /* 0x0000001300047c82 */ /* 0x000fe20008000000 */
[----:B------:R-:W-:Y:S02]  /*2690*/  UIMAD.WIDE.U32 UR16, UR46, UR12, URZ ;  /* 0x0000000c2e1072a5 */ /* 0x000fe4000f8e00ff */
[----:B------:R-:W-:-:S03]  /*26a0*/  UIMAD.WIDE.U32 UR18, UR6, UR8, URZ ;  /* 0x00000008061272a5 */ /* 0x000fc6000f8e00ff */
[----:B------:R-:W-:Y:S01]  /*26b0*/  UMOV UR10, UR11 ;  /* 0x0000000b000a7c82 */ /* 0x000fe20008000000 */
[----:B------:R-:W-:Y:S02]  /*26c0*/  USHF.R.U32.HI UR4, URZ, UR22, UR4 ;  /* 0x00000016ff047299 */ /* 0x000fe40008011604 */
[----:B------:R-:W-:Y:S01]  /*26d0*/  @UP3 USHF.R.U32.HI UR5, URZ, UR9, UR10 ;  /* 0x00000009ff053299 */ /* 0x000fe2000801160a */
[----:B------:R-:W-:Y:S01]  /*26e0*/  UMOV UR16, UR17 ;  /* 0x0000001100107c82 */ /* 0x000fe20008000000 */
[----:B------:R-:W-:Y:S01]  /*26f0*/  UMOV UR18, UR19 ;  /* 0x0000001300127c82 */ /* 0x000fe20008000000 */
[----:B------:R-:W-:Y:S02]  /*2700*/  USHF.R.U32.HI UR13, URZ, UR13, UR16 ;  /* 0x0000000dff0d7299 */ /* 0x000fe40008011610 */
[----:B------:R-:W-:Y:S02]  /*2710*/  USEL UR4, UR43, UR4, !UP0 ;  /* 0x000000042b047287 */ /* 0x000fe4000c000000 */
[----:B------:R-:W-:-:S02]  /*2720*/  @UP3 USHF.R.U32.HI UR6, URZ, UR9, UR18 ;  /* 0x00000009ff063299 */ /* 0x000fc40008011612 */
[----:B------:R-:W-:Y:S02]  /*2730*/  UIMAD UR7, UR42, UR5, URZ ;  /* 0x000000052a0772a4 */ /* 0x000fe4000f8e02ff */
[----:B------:R-:W-:Y:S02]  /*2740*/  USEL UR5, UR46, UR13, !UP2 ;  /* 0x0000000d2e057287 */ /* 0x000fe4000d000000 */
[----:B------:R-:W-:Y:S02]  /*2750*/  UIMAD UR10, UR42, UR6, URZ ;  /* 0x000000062a0a72a4 */ /* 0x000fe4000f8e02ff */
[----:B------:R-:W-:Y:S02]  /*2760*/  UISETP.GE.AND UP0, UPT, UR4, UR7, UPT ;  /* 0x000000070400728c */ /* 0x000fe4000bf06270 */
[----:B------:R-:W-:Y:S02]  /*2770*/  UIMAD.WIDE.U32 UR12, UR4, UR8, URZ ;  /* 0x00000008040c72a5 */ /* 0x000fe4000f8e00ff */
[----:B------:R-:W-:-:S02]  /*2780*/  UISETP.GE.OR UP0, UPT, UR5, UR10, UP0 ;  /* 0x0000000a0500728c */ /* 0x000fc40008706670 */
        /* <DEDUP_REMOVED lines=19> */
.L_x_44:
[----:B------:R-:W2:Y:S02]  /*28c0*/  LDCU UR4, c[0x0][0xb30] ;  /* 0x00016600ff0477ac */ /* 0x000ea40008000800 */
[----:B--2---:R-:W-:-:S09]  /*28d0*/  UISETP.NE.AND UP0, UPT, UR4, 0x1, UPT ;  /* 0x000000010400788c */ /* 0x004fd2000bf05270 */
[----:B------:R-:W-:Y:S05]  /*28e0*/  BRA.U UP0, `(.L_x_45) ;  /* 0x0000000100447547 */ /* 0x000fea000b800000 */
[----:B------:R-:W2:Y:S01]  /*28f0*/  LDCU.128 UR8, c[0x0][0xb10] ;  /* 0x00016200ff0877ac */ /* 0x000ea20008000c00 */
[----:B------:R-:W4:Y:S01]  /*2900*/  LDCU UR12, c[0x0][0xb0c] ;  /* 0x00016180ff0c77ac */ /* 0x000f220008000800 */
[----:B------:R-:W1:Y:S01]  /*2910*/  LDCU UR13, c[0x0][0xb20] ;  /* 0x00016400ff0d77ac */ /* 0x000e620008000800 */
[----:B--2---:R-:W-:Y:S02]  /*2920*/  UIMAD.WIDE.U32 UR6, UR46, UR8, URZ ;  /* 0x000000082e0672a5 */ /* 0x004fe4000f8e00ff */
[----:B------:R-:W-:Y:S02]  /*2930*/  UIMAD.WIDE.U32 UR4, UR43, UR11, URZ ;  /* 0x0000000b2b0472a5 */ /* 0x000fe4000f8e00ff */
[----:B----4-:R-:W-:Y:S02]  /*2940*/  UISETP.NE.AND UP2, UPT, UR12, 0x1, UPT ;  /* 0x000000010c00788c */ /* 0x010fe4000bf45270 */
[----:B------:R-:W-:Y:S01]  /*2950*/  UISETP.NE.AND UP0, UPT, UR10, 0x1, UPT ;  /* 0x000000010a00788c */ /* 0x000fe2000bf05270 */
[----:B------:R-:W-:-:S02]  /*2960*/  UMOV UR6, UR7 ;  /* 0x0000000700067c82 */ /* 0x000fc40008000000 */
[----:B------:R-:W-:Y:S01]  /*2970*/  UMOV UR4, UR5 ;  /* 0x0000000500047c82 */ /* 0x000fe20008000000 */
[----:B------:R-:W-:Y:S02]  /*2980*/  USHF.R.U32.HI UR9, URZ, UR9, UR6 ;  /* 0x00000009ff097299 */ /* 0x000fe40008011606 */
[----:B-1----:R-:W-:Y:S02]  /*2990*/  USHF.R.U32.HI UR4, URZ, UR13, UR4 ;  /* 0x0000000dff047299 */ /* 0x002fe40008011604 */
[----:B------:R-:W-:Y:S02]  /*29a0*/  USEL UR5, UR46, UR9, !UP2 ;  /* 0x000000092e057287 */ /* 0x000fe4000d000000 */
[----:B------:R-:W-:-:S04]  /*29b0*/  USEL UR4, UR43, UR4, !UP0 ;  /* 0x000000042b047287 */ /* 0x000fc8000c000000 */
[----:B------:R-:W-:Y:S02]  /*29c0*/  UIADD3 UR6, UPT, UPT, UR5, -UR4, URZ ;  /* 0x8000000405067290 */ /* 0x000fe4000fffe0ff */
[----:B------:R-:W-:Y:S02]  /*29d0*/  UIADD3 UR4, UPT, UPT, -UR5, UR4, URZ ;  /* 0x0000000405047290 */ /* 0x000fe4000fffe1ff */
[----:B------:R-:W-:Y:S02]  /*29e0*/  UIMAD UR43, UR6, UR10, UR43 ;  /* 0x0000000a062b72a4 */ /* 0x000fe4000f8e022b */
[----:B------:R-:W-:-:S12]  /*29f0*/  UIMAD UR46, UR4, UR12, UR46 ;  /* 0x0000000c042e72a4 */ /* 0x000fd8000f8e022e */
.L_x_45:
[----:B------:R-:W-:Y:S01]  /*2a00*/  VIADD R11, R11, 0x1 ;  /* 0x000000010b0b7836 */ /* 0x000fe20000000000 */
[----:B------:R-:W-:Y:S01]  /*2a10*/  R2UR UR4, R148 ;  /* 0x00000000940472ca */ /* 0x000fe200000e0000 */
[----:B------:R-:W-:Y:S01]  /*2a20*/  UIADD3 UR20, UPT, UPT, UR43, UR63, URZ ;  /* 0x0000003f2b147290 */ /* 0x000fe2000fffe0ff */
[----:B------:R-:W-:Y:S02]  /*2a30*/  PLOP3.LUT P2, PT, PT, PT, PT, 0x80, 0x8 ;  /* 0x000000000008781c */ /* 0x000fe40003f4f070 */
[----:B------:R-:W-:-:S04]  /*2a40*/  ISETP.NE.AND P0, PT, R11, 0x2, PT ;  /* 0x000000020b00780c */ /* 0x000fc80003f05270 */
[----:B------:R-:W-:Y:S02]  /*2a50*/  SEL R3, RZ, 0x1, P0 ;  /* 0x00000001ff037807 */ /* 0x000fe40000000000 */
[----:B------:R-:W-:Y:S02]  /*2a60*/  SEL R11, R11, RZ, P0 ;  /* 0x000000ff0b0b7207 */ /* 0x000fe40000000000 */
[----:B------:R-:W-:Y:S01]  /*2a70*/  LOP3.LUT R10, R10, R3, RZ, 0x3c, !PT ;  /* 0x000000030a0a7212 */ /* 0x000fe200078e3cff */
[----:B------:R-:W-:Y:S01]  /*2a80*/  UIADD3 UR16, UPT, UPT, UR46, UR4, URZ ;  /* 0x000000042e107290 */ /* 0x000fe2000fffe0ff */
[----:B------:R-:W-:Y:S11]  /*2a90*/  BRA.U UP1, `(.L_x_46) ;  /* 0xffffffed01987547 */ /* 0x000ff6000b83ffff */
[----:B------:R-:W-:Y:S01]  /*2aa0*/  UIADD3 UR21, UPT, UPT, UR21, 0x10, URZ ;  /* 0x0000001015157890 */ /* 0x000fe2000fffe0ff */
[----:B------:R-:W-:-:S03]  /*2ab0*/  SHF.L.U32 R3, R12, 0x1f, RZ ;  /* 0x0000001f0c037819 */ /* 0x000fc600000006ff */
[----:B------:R-:W-:-:S09]  /*2ac0*/  ULEA UR4, UR29, UR21, 0x3 ;  /* 0x000000151d047291 */ /* 0x000fd2000f8e18ff */
[----:B------:R-:W2:Y:S02]  /*2ad0*/  SYNCS.PHASECHK.TRANS64.TRYWAIT P0, [UR4], R3 ;  /* 0x00000003ff0075a7 */ /* 0x000ea40008001104 */
[----:B--2---:R-:W-:Y:S05]  /*2ae0*/  @!P0 BRA `(.L_x_47) ;  /* 0x0000009000c48947 */ /* 0x004fea0003800000 */
.L_x_154:
[----:B------:R-:W-:-:S04]  /*2af0*/  UIADD3 UR4, UPT, UPT, UR29, 0x1, URZ ;  /* 0x000000011d047890 */ /* 0x000fc8000fffe0ff */
[----:B------:R-:W-:-:S04]  /*2b00*/  UISETP.NE.AND UP0, UPT, UR4, 0x2, UPT ;  /* 0x000000020400788c */ /* 0x000fc8000bf05270 */
[----:B------:R-:W-:Y:S02]  /*2b10*/  USEL UR5, URZ, 0x1, UP0 ;  /* 0x00000001ff057887 */ /* 0x000fe40008000000 */
[----:B------:R-:W-:-:S04]  /*2b20*/  USEL UR4, UR4, URZ, UP0 ;  /* 0x000000ff04047287 */ /* 0x000fc80008000000 */
[----:B------:R-:W-:Y:S01]  /*2b30*/  ULEA UR4, UR4, UR21, 0x3 ;  /* 0x0000001504047291 */ /* 0x000fe2000f8e18ff */
[----:B-1----:R-:W-:-:S04]  /*2b40*/  LOP3.LUT R3, R12, UR5, RZ, 0x3c, !PT ;  /* 0x000000050c037c12 */ /* 0x002fc8000f8e3cff */
[----:B------:R-:W-:Y:S01]  /*2b50*/  SHF.L.U32 R3, R3, 0x1f, RZ ;  /* 0x0000001f03037819 */ /* 0x000fe200000006ff */
[----:B------:R-:W-:-:S07]  /*2b60*/  IMAD.U32 R0, RZ, RZ, UR4 ;  /* 0x00000004ff007e24 */ /* 0x000fce000f8e00ff */
.L_x_48:
[----:B-1----:R1:W2:Y:S02]  /*2b70*/  SYNCS.PHASECHK.TRANS64.TRYWAIT P0, [R0+URZ], R3 ;  /* 0x00000003000075a7 */ /* 0x0022a400080011ff */
[----:B--2---:R-:W-:Y:S05]  /*2b80*/  @!P0 NANOSLEEP.SYNCS 0x989680 ;  /* 0x009896800000895d */ /* 0x004fea0003900000 */
[----:B------:R-:W2:Y:S02]  /*2b90*/  @!P0 SYNCS.PHASECHK.TRANS64 P0, [R0+URZ], R3 ;  /* 0x00000003000085a7 */ /* 0x000ea400080010ff */
[----:B--2---:R-:W-:Y:S05]  /*2ba0*/  @P0 EXIT ;  /* 0x000000000000094d */ /* 0x004fea0003800000 */
[----:B------:R-:W-:Y:S05]  /*2bb0*/  BRA `(.L_x_48) ;  /* 0xfffffffc00ec7947 */ /* 0x000fea000383ffff */
.L_x_22:
[----:B------:R-:W-:-:S04]  /*2bc0*/  UISETP.NE.AND UP0, UPT, UR47, URZ, UPT ;  /* 0x000000ff2f00728c */ /* 0x000fc8000bf05270 */
[----:B------:R-:W-:-:S09]  /*2bd0*/  UISETP.NE.OR UP0, UPT, UR17, 0x1, UP0 ;  /* 0x000000011100788c */ /* 0x000fd20008705670 */
[----:B------:R-:W-:Y:S05]  /*2be0*/  BRA.U UP0, `(.L_x_49) ;  /* 0x0000000500487547 */ /* 0x000fea000b800000 */
[----:B------:R-:W-:Y:S01]  /*2bf0*/  ISETP.GE.U32.AND P2, PT, R0, 0x4, PT ;  /* 0x000000040000780c */ /* 0x000fe20003f46070 */
[----:B------:R-:W-:Y:S01]  /*2c00*/  IMAD.MOV.U32 R12, RZ, RZ, 0x1 ;  /* 0x00000001ff0c7424 */ /* 0x000fe200078e00ff */
[----:B------:R-:W-:Y:S02]  /*2c10*/  CS2R R10, SRZ ;  /* 0x00000000000a7805 */ /* 0x000fe4000001ff00 */
[----:B------:R-:W-:Y:S01]  /*2c20*/  CS2R R8, SRZ ;  /* 0x0000000000087805 */ /* 0x000fe2000001ff00 */
[----:B------:R-:W-:Y:S01]  /*2c30*/  UMOV UR6, 0x400 ;  /* 0x0000040000067882 */ /* 0x000fe20000000000 */
[----:B------:R-:W-:Y:S01]  /*2c40*/  UMOV UR5, URZ ;  /* 0x000000ff00057c82 */ /* 0x000fe20008000000 */
[----:B------:R-:W-:-:S12]  /*2c50*/  ULEA UR6, UR47, UR6, 0x18 ;  /* 0x000000062f067291 */ /* 0x000fd8000f8ec0ff */
.L_x_53:
[----:B------:R-:W-:Y:S02]  /*2c60*/  LEA R2, R8, UR6, 0x3 ;  /* 0x0000000608027c11 */ /* 0x000fe4000f8e18ff */
[----:B------:R-:W-:-:S03]  /*2c70*/  SHF.L.U32 R5, R9, 0x1f, RZ ;  /* 0x0000001f09057819 */ /* 0x000fc600000006ff */
[----:B------:R-:W-:Y:S01]  /*2c80*/  VIADD R4, R2, 0xc0 ;  /* 0x000000c002047836 */ /* 0x000fe20000000000 */
[----:B------:R-:W1:Y:S02]  /*2c90*/  SYNCS.PHASECHK.TRANS64.TRYWAIT P0, [R2+URZ+0xb0], R5 ;  /* 0x0000b005020075a7 */ /* 0x000e6400080011ff */
[----:B-1----:R-:W-:Y:S05]  /*2ca0*/  @!P0 BRA `(.L_x_50) ;  /* 0x00000090006c8947 */ /* 0x002fea0003800000 */
.L_x_155:
[----:B------:R-:W-:Y:S01]  /*2cb0*/  ULEA UR4, UR5, UR6, 0x3 ;  /* 0x0000000605047291 */ /* 0x000fe2000f8e18ff */
[----:B------:R-:W-:Y:S02]  /*2cc0*/  PRMT R4, RZ, 0x654, R4 ;  /* 0x00000654ff047816 */ /* 0x000fe40000000004 */
[----:B-1----:R-:W-:Y:S01]  /*2cd0*/  SHF.L.U32 R5, R12, 0x1f, RZ ;  /* 0x0000001f0c057819 */ /* 0x002fe200000006ff */
[----:B------:R-:W-:Y:S01]  /*2ce0*/  UIADD3 UR7, UPT, UPT, UR4, 0x70, URZ ;  /* 0x0000007004077890 */ /* 0x000fe2000fffe0ff */
[----:B------:R1:W-:Y:S05]  /*2cf0*/  SYNCS.ARRIVE.TRANS64.RED.A1T0 RZ, [R4+URZ], RZ ;  /* 0x000000ff04ff79a7 */ /* 0x0003ea00081004ff */
[----:B------:R-:W-:Y:S01]  /*2d00*/  IMAD.U32 R7, RZ, RZ, UR7 ;  /* 0x00000007ff077e24 */ /* 0x000fe2000f8e00ff */
[----:B------:R-:W2:Y:S04]  /*2d10*/  SYNCS.PHASECHK.TRANS64.TRYWAIT P0, [UR4+0x80], R5 ;  /* 0x00008005ff0075a7 */ /* 0x000ea80008001104 */
[----:B------:R-:W-:Y:S01]  /*2d20*/  PRMT R6, R0, 0x654, R7 ;  /* 0x0000065400067816 */ /* 0x000fe20000000007 */
[----:B-1----:R-:W-:Y:S01]  /*2d30*/  @!P2 IMAD.MOV.U32 R4, RZ, RZ, 0x10 ;  /* 0x00000010ff04a424 */ /* 0x002fe200078e00ff */
[----:B--2---:R-:W-:Y:S06]  /*2d40*/  @!P0 BRA `(.L_x_51) ;  /* 0x0000009000588947 */ /* 0x004fec0003800000 */
.L_x_157:
[----:B------:R-:W-:Y:S01]  /*2d50*/  ULEA UR8, UR5, UR6, 0x4 ;  /* 0x0000000605087291 */ /* 0x000fe2000f8e20ff */
[----:B------:R-:W-:Y:S01]  /*2d60*/  SEL R3, R6, R3, !P2 ;  /* 0x0000000306037207 */ /* 0x000fe20005000000 */
[----:B------:R-:W-:Y:S01]  /*2d70*/  UIADD3 UR9, UPT, UPT, UR4, 0x70, URZ ;  /* 0x0000007004097890 */ /* 0x000fe2000fffe0ff */
[----:B-1----:R-:W-:Y:S01]  /*2d80*/  LEA R2, R11, UR6, 0x3 ;  /* 0x000000060b027c11 */ /* 0x002fe2000f8e18ff */
[----:B------:R-:W-:Y:S01]  /*2d90*/  UIADD3 UR8, UPT, UPT, UR8, 0xe0, URZ ;  /* 0x000000e008087890 */ /* 0x000fe2000fffe0ff */
[----:B------:R-:W-:Y:S01]  /*2da0*/  SHF.L.U32 R5, R10, 0x1f, RZ ;  /* 0x0000001f0a057819 */ /* 0x000fe200000006ff */
[----:B------:R1:W-:Y:S01]  /*2db0*/  @!P2 SYNCS.ARRIVE.TRANS64.RED RZ, [R3+URZ], R4 ;  /* 0x0000000403ffa9a7 */ /* 0x0003e200080004ff */
[----:B------:R-:W-:Y:S01]  /*2dc0*/  UIADD3 UR4, UPT, UPT, UR5, 0x1, URZ ;  /* 0x0000000105047890 */ /* 0x000fe2000fffe0ff */
[----:B------:R-:W-:-:S03]  /*2dd0*/  VIADD R8, R8, 0x1 ;  /* 0x0000000108087836 */ /* 0x000fc60000000000 */
[----:B------:R-:W-:Y:S02]  /*2de0*/  UISETP.NE.AND UP0, UPT, UR4, 0x2, UPT ;  /* 0x000000020400788c */ /* 0x000fe4000bf05270 */
[----:B------:R-:W-:Y:S06]  /*2df0*/  UGETNEXTWORKID.BROADCAST [UR8], [UR9] ;  /* 0x00000000080073ca */ /* 0x000fec0008000100 */
[----:B------:R-:W-:Y:S01]  /*2e00*/  USEL UR7, URZ, 0x1, UP0 ;  /* 0x00000001ff077887 */ /* 0x000fe20008000000 */
[----:B------:R-:W-:Y:S01]  /*2e10*/  ISETP.NE.AND P0, PT, R8, 0x2, PT ;  /* 0x000000020800780c */ /* 0x000fe20003f05270 */
[----:B------:R-:W-:Y:S01]  /*2e20*/  USEL UR5, UR4, URZ, UP0 ;  /* 0x000000ff04057287 */ /* 0x000fe20008000000 */
[----:B------:R-:W2:Y:S03]  /*2e30*/  SYNCS.PHASECHK.TRANS64.TRYWAIT P1, [R2+URZ+0x70], R5 ;  /* 0x00007005020075a7 */ /* 0x000ea600080211ff */
[----:B------:R-:W-:Y:S01]  /*2e40*/  LOP3.LUT R12, R12, UR7, RZ, 0x3c, !PT ;  /* 0x000000070c0c7c12 */ /* 0x000fe2000f8e3cff */
[----:B-12---:R-:W-:Y:S07]  /*2e50*/  @!P1 BRA `(.L_x_52) ;  /* 0x00000090002c9947 */ /* 0x006fee0003800000 */
.L_x_158:
[C---:B------:R-:W-:Y:S01]  /*2e60*/  LEA R4, R11.reuse, UR6, 0x4 ;  /* 0x000000060b047c11 */ /* 0x040fe2000f8e20ff */
[----:B-1----:R-:W-:Y:S01]  /*2e70*/  VIADD R2, R2, 0x80 ;  /* 0x0000008002027836 */ /* 0x002fe20000000000 */
[----:B------:R-:W-:Y:S01]  /*2e80*/  SEL R8, R8, RZ, P0 ;  /* 0x000000ff08087207 */ /* 0x000fe20000000000 */
[----:B------:R-:W-:-:S03]  /*2e90*/  VIADD R11, R11, 0x1 ;  /* 0x000000010b0b7836 */ /* 0x000fc60000000000 */
[----:B------:R-:W1:Y:S01]  /*2ea0*/  LDS.128 R4, [R4+0xe0] ;  /* 0x0000e00004047984 */ /* 0x000e620000000c00 */
[----:B------:R-:W-:Y:S02]  /*2eb0*/  PRMT R2, RZ, 0x654, R2 ;  /* 0x00000654ff027816 */ /* 0x000fe40000000002 */
[C---:B------:R-:W-:Y:S01]  /*2ec0*/  ISETP.NE.AND P1, PT, R11.reuse, 0x2, PT ;  /* 0x000000020b00780c */ /* 0x040fe20003f25270 */
[----:B------:R-:W-:Y:S01]  /*2ed0*/  @!PT LDS RZ, [RZ] ;  /* 0x00000000fffff984 */ /* 0x000fe20000000800 */
[----:B------:R-:W-:Y:S01]  /*2ee0*/  @!PT LDS RZ, [RZ] ;  /* 0x00000000fffff984 */ /* 0x000fe20000000800 */
[----:B------:R-:W-:Y:S01]  /*2ef0*/  @!PT LDS RZ, [RZ] ;  /* 0x00000000fffff984 */ /* 0x000fe20000000800 */
[----:B------:R-:W-:Y:S01]  /*2f00*/  @!PT LDS RZ, [RZ] ;  /* 0x00000000fffff984 */ /* 0x000fe20000000800 */
[----:B------:R2:W-:Y:S06]  /*2f10*/  MEMBAR.ALL.CTA ;  /* 0x0000000000007992 */ /* 0x0005ec0000008000 */
[----:B--2---:R-:W2:Y:S01]  /*2f20*/  FENCE.VIEW.ASYNC.S ;  /* 0x00000000000073c6 */ /* 0x004ea20000000000 */
[----:B------:R-:W-:Y:S01]  /*2f30*/  SEL R11, R11, RZ, P1 ;  /* 0x000000ff0b0b7207 */ /* 0x000fe20000800000 */
[----:B--2---:R2:W-:Y:S01]  /*2f40*/  SYNCS.ARRIVE.TRANS64.RED.A1T0 RZ, [R2+URZ], RZ ;  /* 0x000000ff02ff79a7 */ /* 0x0045e200081004ff */
[----:B-1----:R-:W-:-:S02]  /*2f50*/  LOP3.LUT P3, RZ, R6, 0x1, RZ, 0xc0, !PT ;  /* 0x0000000106ff7812 */ /* 0x002fc4000786c0ff */
[----:B------:R-:W-:-:S04]  /*2f60*/  SEL R5, RZ, 0x1, P1 ;  /* 0x00000001ff057807 */ /* 0x000fc80000800000 */
[----:B------:R-:W-:Y:S02]  /*2f70*/  LOP3.LUT R10, R10, R5, RZ, 0x3c, !PT ;  /* 0x000000050a0a7212 */ /* 0x000fe400078e3cff */
[----:B--2---:R-:W-:-:S04]  /*2f80*/  SEL R2, RZ, 0x1, P0 ;  /* 0x00000001ff027807 */ /* 0x004fc80000000000 */
[----:B------:R-:W-:Y:S01]  /*2f90*/  LOP3.LUT R9, R9, R2, RZ, 0x3c, !PT ;  /* 0x0000000209097212 */ /* 0x000fe200078e3cff */
[----:B------:R-:W-:Y:S06]  /*2fa0*/  @P3 BRA `(.L_x_53) ;  /* 0xfffffffc002c3947 */ /* 0x000fec000383ffff */
[----:B------:R-:W-:Y:S01]  /*2fb0*/  ULEA UR4, UR5, UR6, 0x3 ;  /* 0x0000000605047291 */ /* 0x000fe2000f8e18ff */
[----:B------:R-:W-:-:S08]  /*2fc0*/  SHF.L.U32 R3, R12, 0x1f, RZ ;  /* 0x0000001f0c037819 */ /* 0x000fd000000006ff */
[----:B------:R-:W1:Y:S02]  /*2fd0*/  SYNCS.PHASECHK.TRANS64 P0, [UR4+0x80], R3 ;  /* 0x00008003ff0075a7 */ /* 0x000e640008001004 */
[----:B-1----:R-:W-:Y:S05]  /*2fe0*/  @P0 BRA `(.L_x_54) ;  /* 0x0000000000080947 */ /* 0x002fea0003800000 */
[----:B------:R-:W1:Y:S02]  /*2ff0*/  SYNCS.PHASECHK.TRANS64.TRYWAIT P0, [UR4+0x80], R3 ;  /* 0x00008003ff0075a7 */ /* 0x000e640008001104 */
[----:B-1----:R-:W-:Y:S05]  /*3000*/  @!P0 BRA `(.L_x_55) ;  /* 0x0000008c00d48947 */ /* 0x002fea0003800000 */
.L_x_54:
[----:B------:R-:W-:-:S04]  /*3010*/  UIADD3 UR7, UPT, UPT, UR5, 0x1, URZ ;  /* 0x0000000105077890 */ /* 0x000fc8000fffe0ff */
[----:B------:R-:W-:-:S04]  /*3020*/  UISETP.NE.AND UP0, UPT, UR7, 0x2, UPT ;  /* 0x000000020700788c */ /* 0x000fc8000bf05270 */
[----:B------:R-:W-:Y:S02]  /*3030*/  USEL UR8, URZ, 0x1, UP0 ;  /* 0x00000001ff087887 */ /* 0x000fe40008000000 */
[----:B------:R-:W-:-:S04]  /*3040*/  USEL UR7, UR7, URZ, UP0 ;  /* 0x000000ff07077287 */ /* 0x000fc80008000000 */
[----:B------:R-:W-:Y:S01]  /*3050*/  ULEA UR7, UR7, UR6, 0x3 ;  /* 0x0000000607077291 */ /* 0x000fe2000f8e18ff */
[----:B-1----:R-:W-:-:S04]  /*3060*/  LOP3.LUT R3, R12, UR8, RZ, 0x3c, !PT ;  /* 0x000000080c037c12 */ /* 0x002fc8000f8e3cff */
[----:B------:R-:W-:-:S04]  /*3070*/  SHF.L.U32 R0, R3, 0x1f, RZ ;  /* 0x0000001f03007819 */ /* 0x000fc800000006ff */
[----:B------:R-:W1:Y:S02]  /*3080*/  SYNCS.PHASECHK.TRANS64 P0, [UR7+0x80], R0 ;  /* 0x00008000ff0075a7 */ /* 0x000e640008001007 */
[----:B-1----:R-:W-:Y:S05]  /*3090*/  @P0 EXIT ;  /* 0x000000000000094d */ /* 0x002fea0003800000 */
[----:B------:R-:W-:Y:S02]  /*30a0*/  SHF.L.U32 R3, R3, 0x1f, RZ ;  /* 0x0000001f03037819 */ /* 0x000fe400000006ff */
[----:B------:R-:W-:-:S07]  /*30b0*/  MOV R0, UR7 ;  /* 0x0000000700007c02 */ /* 0x000fce0008000f00 */
.L_x_56:
[----:B-1----:R1:W2:Y:S02]  /*30c0*/  SYNCS.PHASECHK.TRANS64.TRYWAIT P0, [R0+URZ+0x80], R3 ;  /* 0x00008003000075a7 */ /* 0x0022a400080011ff */
[----:B--2---:R-:W-:Y:S05]  /*30d0*/  @!P0 NANOSLEEP.SYNCS 0x989680 ;  /* 0x009896800000895d */ /* 0x004fea0003900000 */
[----:B------:R-:W2:Y:S02]  /*30e0*/  @!P0 SYNCS.PHASECHK.TRANS64 P0, [R0+URZ+0x80], R3 ;  /* 0x00008003000085a7 */ /* 0x000ea400080010ff */
[----:B--2---:R-:W-:Y:S05]  /*30f0*/  @P0 EXIT ;  /* 0x000000000000094d */ /* 0x004fea0003800000 */
[----:B------:R-:W-:Y:S05]  /*3100*/  BRA `(.L_x_56) ;  /* 0xfffffffc00ec7947 */ /* 0x000fea000383ffff */
.L_x_49:
[----:B------:R-:W-:Y:S05]  /*3110*/  BRA.U UP4, `(.L_x_57) ;  /* 0x0000001504007547 */ /* 0x000fea000b800000 */
[----:B------:R-:W-:Y:S01]  /*3120*/  UMOV UR4, 0x40 ;  /* 0x0000004000047882 */ /* 0x000fe20000000000 */
[----:B------:R-:W-:Y:S01]  /*3130*/  NOP ;  /* 0x0000000000007918 */ /* 0x000fe20000000000 */
[----:B------:R-:W-:Y:S01]  /*3140*/  ULEA UR5, UR47, UR4, 0x18 ;  /* 0x000000042f057291 */ /* 0x000fe2000f8ec0ff */
[----:B------:R-:W-:Y:S02]  /*3150*/  UMOV UR6, 0x400 ;  /* 0x0000040000067882 */ /* 0x000fe40000000000 */
[----:B------:R-:W-:-:S06]  /*3160*/  ULEA UR6, UR47, UR6, 0x18 ;  /* 0x000000062f067291 */ /* 0x000fcc000f8ec0ff */
[----:B------:R-:W1:Y:S02]  /*3170*/  LDS.U8 R0, [UR5+0x1c] ;  /* 0x00001c05ff007984 */ /* 0x000e640008000000 */
[----:B-1----:R-:W-:-:S13]  /*3180*/  ISETP.NE.AND P0, PT, R0, RZ, PT ;  /* 0x000000ff0000720c */ /* 0x002fda0003f05270 */
[----:B------:R-:W-:Y:S05]  /*3190*/  @P0 BRA `(.L_x_58) ;  /* 0x0000000400080947 */ /* 0x000fea0003800000 */
[----:B------:R-:W-:Y:S02]  /*31a0*/  UISETP.NE.U32.AND UP1, UPT, UR68, 0x1, UPT ;  /* 0x000000014400788c */ /* 0x000fe4000bf25070 */
[----:B------:R-:W-:-:S07]  /*31b0*/  UIADD3 UR7, UPT, UPT, UR5, 0x8, URZ ;  /* 0x0000000805077890 */ /* 0x000fce000fffe0ff */
[----:B------:R-:W-:Y:S05]  /*31c0*/  BRA.U !UP1, `(.L_x_59) ;  /* 0x00000001099c7547 */ /* 0x000fea000b800000 */
[----:B------:R-:W-:Y:S01]  /*31d0*/  ELECT P0, URZ, PT ;  /* 0x0000000000ff782f */ /* 0x000fe20003800000 */
[----:B------:R-:W-:-:S12]  /*31e0*/  BSSY B0, `(.L_x_59) ;  /* 0x0000025000007945 */ /* 0x000fd80003800000 */
[----:B------:R-:W-:Y:S05]  /*31f0*/  @!P0 BRA `(.L_x_60) ;  /* 0x00000000008c8947 */ /* 0x000fea0003800000 */
[----:B------:R-:W-:-:S05]  /*3200*/  UMOV UR4, 0x10 ;  /* 0x0000001000047882 */ /* 0x000fca0000000000 */
[----:B------:R-:W-:Y:S04]  /*3210*/  DEPBAR.LE SB1, 0x36 ;  /* 0x00009d800000791a */ /* 0x000fe80000000000 */
[----:B------:R-:W1:Y:S02]  /*3220*/  UTCATOMSWS.2CTA.FIND_AND_SET.ALIGN UP0, UR4, UR4 ;  /* 0x00000004000475e3 */ /* 0x000e640008200800 */
[----:B-1----:R-:W-:Y:S01]  /*3230*/  MOV R11, UR4 ;  /* 0x00000004000b7c02 */ /* 0x002fe20008000f00 */
[----:B------:R-:W-:Y:S06]  /*3240*/  BRA.U UP0, `(.L_x_61) ;  /* 0x0000000100187547 */ /* 0x000fec000b800000 */
.L_x_62:
[----:B------:R-:W-:Y:S05]  /*3250*/  NANOSLEEP 0x64 ;  /* 0x000000640000795d */ /* 0x000fea0003800000 */
[----:B------:R-:W-:-:S05]  /*3260*/  UMOV UR4, 0x10 ;  /* 0x0000001000047882 */ /* 0x000fca0000000000 */
[----:B------:R-:W-:Y:S04]  /*3270*/  DEPBAR.LE SB1, 0x36 ;  /* 0x00009d800000791a */ /* 0x000fe80000000000 */
[----:B------:R-:W1:Y:S02]  /*3280*/  UTCATOMSWS.2CTA.FIND_AND_SET.ALIGN UP0, UR4, UR4 ;  /* 0x00000004000475e3 */ /* 0x000e640008200800 */
[----:B-1----:R-:W-:Y:S01]  /*3290*/  MOV R11, UR4 ;  /* 0x00000004000b7c02 */ /* 0x002fe20008000f00 */
[----:B------:R-:W-:Y:S05]  /*32a0*/  BRA.U !UP0, `(.L_x_62) ;  /* 0xfffffffd08e87547 */ /* 0x000fea000b83ffff */
.L_x_61:
[----:B------:R-:W1:Y:S01]  /*32b0*/  LDS R7, [UR5+0x10] ;  /* 0x00001005ff077984 */ /* 0x000e620008000800 */
[----:B------:R-:W-:Y:S01]  /*32c0*/  IMAD.U32 R5, RZ, RZ, UR6 ;  /* 0x00000006ff057e24 */ /* 0x000fe2000f8e00ff */
[----:B------:R-:W-:-:S03]  /*32d0*/  MOV R4, UR69 ;  /* 0x0000004500047c02 */ /* 0x000fc60008000f00 */
[----:B------:R-:W-:Y:S01]  /*32e0*/  VIADD R5, R5, 0x100 ;  /* 0x0000010005057836 */ /* 0x000fe20000000000 */
[----:B-1----:R-:W-:-:S04]  /*32f0*/  SHF.L.U32 R7, R7, 0x1f, RZ ;  /* 0x0000001f07077819 */ /* 0x002fc800000006ff */
[----:B------:R-:W1:Y:S02]  /*3300*/  SYNCS.PHASECHK.TRANS64.TRYWAIT P0, [UR5+0x8], R7 ;  /* 0x00000807ff0075a7 */ /* 0x000e640008001105 */
[----:B-1----:R-:W-:Y:S05]  /*3310*/  @P0 BRA `(.L_x_63) ;  /* 0x0000000000080947 */ /* 0x002fea0003800000 */
[----:B------:R-:W1:Y:S02]  /*3320*/  SYNCS.PHASECHK.TRANS64.TRYWAIT P0, [UR5+0x8], R7 ;  /* 0x00000807ff0075a7 */ /* 0x000e640008001105 */
[----:B-1----:R-:W-:Y:S05]  /*3330*/  @!P0 BRA `(.L_x_64) ;  /* 0x0000008c00208947 */ /* 0x002fea0003800000 */
.L_x_63:
[----:B-1----:R-:W-:Y:S01]  /*3340*/  HFMA2 R0, -RZ, RZ, 0, 5.9604644775390625e-08 ;  /* 0x00000001ff007431 */ /* 0x002fe200000001ff */
[----:B------:R-:W-:Y:S01]  /*3350*/  UPRMT UR4, UR69, 0x654, UR7 ;  /* 0x0000065445047896 */ /* 0x000fe20008000007 */
[----:B------:R-:W-:Y:S01]  /*3360*/  IMAD.MOV.U32 R8, RZ, RZ, 0xffff ;  /* 0x0000ffffff087424 */ /* 0x000fe200078e00ff */
[----:B------:R-:W-:Y:S01]  /*3370*/  PRMT R4, R4, 0x654, R5 ;  /* 0x0000065404047816 */ /* 0x000fe20000000005 */
[----:B------:R-:W-:Y:S02]  /*3380*/  IMAD.MOV.U32 R6, RZ, RZ, 0x4 ;  /* 0x00000004ff067424 */ /* 0x000fe400078e00ff */
[----:B------:R-:W-:Y:S01]  /*3390*/  IMAD.SHL.U32 R9, R11, 0x20, RZ ;  /* 0x000000200b097824 */ /* 0x000fe200078e00ff */
[----:B------:R-:W-:Y:S02]  /*33a0*/  MOV R5, UR4 ;  /* 0x0000000400057c02 */ /* 0x000fe40008000f00 */
[-C--:B------:R-:W-:Y:S01]  /*33b0*/  SHF.L.U32 R8, R8, R11.reuse, RZ ;  /* 0x0000000b08087219 */ /* 0x080fe200000006ff */
[----:B------:R1:W-:Y:S01]  /*33c0*/  SYNCS.ARRIVE.TRANS64.RED RZ, [UR4], R6 ;  /* 0x00000006ffff79a7 */ /* 0x0003e20008000404 */
[----:B------:R-:W-:Y:S01]  /*33d0*/  SHF.L.U32 R7, R0, R11, RZ ;  /* 0x0000000b00077219 */ /* 0x000fe200000006ff */
[----:B------:R1:W-:Y:S04]  /*33e0*/  STS [UR6+0x100], R9 ;  /* 0x00010009ff007988 */ /* 0x0003e80008000806 */
[----:B------:R1:W-:Y:S04]  /*33f0*/  STAS [R4.64], R11 ;  /* 0x0000000b04007dbd */ /* 0x0003e8000c0008ff */
[----:B------:R1:W-:Y:S04]  /*3400*/  ATOMS.OR RZ, [UR5+0x14], R8 ;  /* 0x00001408ffff798c */ /* 0x0003e8000b000005 */
[----:B------:R1:W-:Y:S04]  /*3410*/  ATOMS.OR RZ, [UR5+0x18], R7 ;  /* 0x00001807ffff798c */ /* 0x0003e8000b000005 */
[----:B------:R1:W-:Y:S02]  /*3420*/  ATOMS.XOR RZ, [UR5+0x10], R0 ;  /* 0x00001000ffff798c */ /* 0x0003e4000b800005 */
.L_x_60:
[----:B------:R-:W-:Y:S05]  /*3430*/  BSYNC B0 ;  /* 0x0000000000007941 */ /* 0x000fea0003800000 */
.L_x_59:
[----:B------:R-:W-:Y:S05]  /*3440*/  BRA.U UP1, `(.L_x_65) ;  /* 0x00000001016c7547 */ /* 0x000fea000b800000 */
[----:B------:R-:W-:-:S03]  /*3450*/  UMOV UR4, 0xffffffff ;  /* 0xffffffff00047882 */ /* 0x000fc60000000000 */
[----:B------:R-:W-:Y:S05]  /*3460*/  BRA.DIV UR4, `(.L_x_66) ;  /* 0x0000008a04ec7947 */ /* 0x000fea000b800000 */
[----:B------:R-:W-:-:S13]  /*3470*/  ELECT P6, URZ, PT ;  /* 0x0000000000ff782f */ /* 0x000fda00038c0000 */
.L_x_162:
[----:B------:R-:W-:Y:S05]  /*3480*/  @!P6 BRA `(.L_x_65) ;  /* 0x00000000005ce947 */ /* 0x000fea0003800000 */
[----:B-1----:R-:W1:Y:S02]  /*3490*/  LDS R5, [UR5+0x10] ;  /* 0x00001005ff057984 */ /* 0x002e640008000800 */
[----:B-1----:R-:W-:-:S04]  /*34a0*/  SHF.L.U32 R5, R5, 0x1f, RZ ;  /* 0x0000001f05057819 */ /* 0x002fc800000006ff */
[----:B------:R-:W1:Y:S02]  /*34b0*/  SYNCS.PHASECHK.TRANS64.TRYWAIT P0, [UR5+0x8], R5 ;  /* 0x00000805ff0075a7 */ /* 0x000e640008001105 */
[----:B-1----:R-:W-:Y:S05]  /*34c0*/  @P0 BRA `(.L_x_67) ;  /* 0x0000000000080947 */ /* 0x002fea0003800000 */
[----:B------:R-:W1:Y:S02]  /*34d0*/  SYNCS.PHASECHK.TRANS64.TRYWAIT P0, [UR5+0x8], R5 ;  /* 0x00000805ff0075a7 */ /* 0x000e640008001105 */
[----:B-1----:R-:W-:Y:S05]  /*34e0*/  @!P0 BRA `(.L_x_68) ;  /* 0x0000008800ec8947 */ /* 0x002fea0003800000 */
.L_x_67:
[----:B------:R-:W2:Y:S01]  /*34f0*/  LDS R7, [UR6+0x100] ;  /* 0x00010006ff077984 */ /* 0x000ea20008000800 */
[----:B-1----:R-:W-:Y:S02]  /*3500*/  HFMA2 R0, -RZ, RZ, 0, 5.9604644775390625e-08 ;  /* 0x00000001ff007431 */ /* 0x002fe400000001ff */
[----:B------:R-:W-:Y:S01]  /*3510*/  IMAD.MOV.U32 R4, RZ, RZ, 0xffff ;  /* 0x0000ffffff047424 */ /* 0x000fe200078e00ff */
[----:B------:R-:W-:Y:S01]  /*3520*/  UPRMT UR4, UR69, 0x654, UR7 ;  /* 0x0000065445047896 */ /* 0x000fe20008000007 */
[----:B--2---:R-:W-:-:S03]  /*3530*/  IMAD.SHL.U32 R5, R7, 0x20, RZ ;  /* 0x0000002007057824 */ /* 0x004fc600078e00ff */
[-C--:B------:R-:W-:Y:S02]  /*3540*/  SHF.L.U32 R4, R4, R7.reuse, RZ ;  /* 0x0000000704047219 */ /* 0x080fe400000006ff */
[----:B------:R-:W-:Y:S01]  /*3550*/  SHF.L.U32 R7, R0, R7, RZ ;  /* 0x0000000700077219 */ /* 0x000fe200000006ff */
[----:B------:R2:W-:Y:S04]  /*3560*/  STS [UR6+0x100], R5 ;  /* 0x00010005ff007988 */ /* 0x0005e80008000806 */
[----:B------:R2:W-:Y:S04]  /*3570*/  ATOMS.OR RZ, [UR5+0x14], R4 ;  /* 0x00001404ffff798c */ /* 0x0005e8000b000005 */
[----:B------:R2:W-:Y:S01]  /*3580*/  ATOMS.OR RZ, [UR5+0x18], R7 ;  /* 0x00001807ffff798c */ /* 0x0005e2000b000005 */
[----:B------:R-:W-:Y:S03]  /*3590*/  SYNCS.ARRIVE.TRANS64.RED.A1T0 RZ, [UR4], RZ ;  /* 0x000000ffffff79a7 */ /* 0x000fe60008100404 */
[----:B------:R2:W-:Y:S01]  /*35a0*/  ATOMS.XOR RZ, [UR5+0x10], R0 ;  /* 0x00001000ffff798c */ /* 0x0005e2000b800005 */
[----:B------:R-:W-:Y:S05]  /*35b0*/  BRA `(.L_x_65) ;  /* 0x0000000000107947 */ /* 0x000fea0003800000 */
.L_x_58:
[----:B------:R-:W-:Y:S02]  /*35c0*/  MOV R0, 0xffffffff ;  /* 0xffffffff00007802 */ /* 0x000fe40000000f00 */
[----:B------:R-:W-:-:S03]  /*35d0*/  MOV R4, 0x3600 ;  /* 0x0000360000047802 */ /* 0x000fc60000000f00 */
[----:B------:R1:W-:Y:S04]  /*35e0*/  STS [UR6+0x100], R0 ;  /* 0x00010000ff007988 */ /* 0x0003e80008000806 */
[----:B-1---5:R-:W-:Y:S05]  /*35f0*/  CALL.REL.NOINC `($__internal_1_$__cuda_sm10x_tcgen05_guardrail_trap_phase_invalid_during_alloc) ;  /* 0x0000009000907944 */ /* 0x022fea0003c00000 */
.L_x_65:
[----:B------:R-:W-:Y:S05]  /*3600*/  WARPSYNC.ALL ;  /* 0x0000000000007948 */ /* 0x000fea0003800000 */
[----:B------:R-:W3:Y:S01]  /*3610*/  S2UR UR4, SR_CgaCtaId ;  /* 0x00000000000479c3 */ /* 0x000ee20000008800 */
[----:B------:R-:W-:Y:S01]  /*3620*/  UMOV UR41, 0x400 ;  /* 0x0000040000297882 */ /* 0x000fe20000000000 */
[----:B------:R-:W-:-:S06]  /*3630*/  NOP ;  /* 0x0000000000007918 */ /* 0x000fcc0000000000 */
[----:B------:R-:W-:Y:S06]  /*3640*/  BAR.ARV 0x6, 0xa0 ;  /* 0x0182800000007b1d */ /* 0x000fec0000002000 */
[----:B------:R-:W4:Y:S01]  /*3650*/  LDCU UR6, c[0x0][0x38c] ;  /* 0x00007180ff0677ac */ /* 0x000f220008000800 */
[----:B------:R-:W-:Y:S01]  /*3660*/  LOP3.LUT R3, R3, 0xffff, RZ, 0xc0, !PT ;  /* 0x0000ffff03037812 */ /* 0x000fe200078ec0ff */
[----:B-1----:R-:W-:Y:S01]  /*3670*/  IMAD.MOV.U32 R9, RZ, RZ, 0x1 ;  /* 0x00000001ff097424 */ /* 0x002fe200078e00ff */
[----:B------:R-:W-:Y:S01]  /*3680*/  LOP3.LUT R2, R2, 0xffff, RZ, 0xc0, !PT ;  /* 0x0000ffff02027812 */ /* 0x000fe200078ec0ff */
[----:B------:R-:W-:Y:S01]  /*3690*/  IMAD.MOV.U32 R8, RZ, RZ, RZ ;  /* 0x000000ffff087224 */ /* 0x000fe200078e00ff */
[----:B------:R-:W-:Y:S01]  /*36a0*/  R2UR UR43, R3 ;  /* 0x00000000032b72ca */ /* 0x000fe200000e0000 */
[----:B------:R-:W-:Y:S01]  /*36b0*/  UMOV UR47, URZ ;  /* 0x000000ff002f7c82 */ /* 0x000fe20008000000 */
[----:B------:R-:W-:-:S02]  /*36c0*/  R2UR UR65, R2 ;  /* 0x00000000024172ca */ /* 0x000fc400000e0000 */
[----:B------:R-:W-:Y:S01]  /*36d0*/  CS2R R2, SRZ ;  /* 0x0000000000027805 */ /* 0x000fe2000001ff00 */
[----:B------:R-:W-:Y:S01]  /*36e0*/  UMOV UR38, URZ ;  /* 0x000000ff00267c82 */ /* 0x000fe20008000000 */
[----:B---3--:R-:W-:Y:S01]  /*36f0*/  ULEA UR41, UR4, UR41, 0x18 ;  /* 0x0000002904297291 */ /* 0x008fe2000f8ec0ff */
[----:B------:R-:W-:Y:S01]  /*3700*/  UMOV UR37, URZ ;  /* 0x000000ff00257c82 */ /* 0x000fe20008000000 */
[----:B------:R-:W-:Y:S02]  /*3710*/  UISETP.NE.AND UP3, UPT, UR68, URZ, UPT ;  /* 0x000000ff4400728c */ /* 0x000fe4000bf65270 */
[----:B------:R-:W-:Y:S02]  /*3720*/  UIADD3 UR5, UPT, UPT, UR41, 0x10800, URZ ;  /* 0x0001080029057890 */ /* 0x000fe4000fffe0ff */
[----:B------:R-:W-:-:S03]  /*3730*/  UIADD3 UR4, UPT, UPT, UR41, 0x20800, URZ ;  /* 0x0002080029047890 */ /* 0x000fc6000fffe0ff */
[----:B--2---:R-:W1:Y:S01]  /*3740*/  LDS R0, [UR41+0x100] ;  /* 0x00010029ff007984 */ /* 0x004e620008000800 */
[----:B----4-:R-:W-:Y:S02]  /*3750*/  UIADD3 UR6, UPT, UPT, UR6, 0x7f, URZ ;  /* 0x0000007f06067890 */ /* 0x010fe4000fffe0ff */
[----:B------:R-:W-:Y:S02]  /*3760*/  USHF.R.U32.HI UR5, URZ, 0x4, UR5 ;  /* 0x00000004ff057899 */ /* 0x000fe40008011605 */
[----:B------:R-:W-:Y:S02]  /*3770*/  USHF.R.S32.HI UR64, URZ, 0x1f, UR6 ;  /* 0x0000001fff407899 */ /* 0x000fe40008011406 */
[----:B------:R-:W-:Y:S02]  /*3780*/  USHF.R.U32.HI UR4, URZ, 0x4, UR4 ;  /* 0x00000004ff047899 */ /* 0x000fe40008011604 */
[----:B------:R-:W-:Y:S02]  /*3790*/  ULEA.HI UR64, UR64, UR6, URZ, 0x7 ;  /* 0x0000000640407291 */ /* 0x000fe4000f8f38ff */
[----:B------:R-:W-:-:S02]  /*37a0*/  ULOP3.LUT UR5, UR5, 0x3fff, URZ, 0xc0, !UPT ;  /* 0x00003fff05057892 */ /* 0x000fc4000f8ec0ff */
[----:B------:R-:W-:Y:S02]  /*37b0*/  USHF.R.S32.HI UR64, URZ, 0x7, UR64 ;  /* 0x00000007ff407899 */ /* 0x000fe40008011440 */
[----:B------:R-:W-:Y:S02]  /*37c0*/  ULOP3.LUT UR45, UR4, 0x3fff, URZ, 0xc0, !UPT ;  /* 0x00003fff042d7892 */ /* 0x000fe4000f8ec0ff */
[----:B------:R-:W-:Y:S01]  /*37d0*/  UISETP.LT.AND UP0, UPT, UR64, 0x1, UPT ;  /* 0x000000014000788c */ /* 0x000fe2000bf01270 */
[----:B------:R-:W-:Y:S01]  /*37e0*/  UMOV UR62, 0x0 ;  /* 0x00000000003e7882 */ /* 0x000fe20000000000 */
        /* <DEDUP_REMOVED lines=9> */
[----:B------:R-:W-:-:S02]  /*3880*/  ULOP3.LUT UR44, UR5, 0x10000, URZ, 0xfc, !UPT ;  /* 0x00010000052c7892 */ /* 0x000fc4000f8efcff */
[----:B------:R-:W-:Y:S02]  /*3890*/  ULOP3.LUT UR45, UR45, 0x10000, URZ, 0xfc, !UPT ;  /* 0x000100002d2d7892 */ /* 0x000fe4000f8efcff */
[----:B------:R-:W-:Y:S01]  /*38a0*/  USEL UR66, UR64, 0x1, !UP0 ;  /* 0x0000000140427887 */ /* 0x000fe2000c000000 */
[----:B------:R-:W-:Y:S01]  /*38b0*/  UMOV UR52, 0x0 ;  /* 0x0000000000347882 */ /* 0x000fe20000000000 */
[----:B------:R-:W-:Y:S01]  /*38c0*/  UMOV UR53, 0x10400010 ;  /* 0x1040001000357882 */ /* 0x000fe20000000000 */
[----:B------:R-:W-:Y:S01]  /*38d0*/  UMOV UR50, 0x0 ;  /* 0x0000000000327882 */ /* 0x000fe20000000000 */
[----:B------:R-:W-:Y:S01]  /*38e0*/  UMOV UR51, 0x10400010 ;  /* 0x1040001000337882 */ /* 0x000fe20000000000 */
[----:B------:R-:W-:Y:S01]  /*38f0*/  UMOV UR48, 0x0 ;  /* 0x0000000000307882 */ /* 0x000fe20000000000 */
[----:B-1----:R-:W-:Y:S01]  /*3900*/  R2UR UR67, R0 ;  /* 0x00000000004372ca */ /* 0x002fe200000e0000 */
[----:B------:R-:W-:-:S14]  /*3910*/  UMOV UR49, 0x10400010 ;  /* 0x1040001000317882 */ /* 0x000fdc0000000000 */
.L_x_76:
[C---:B------:R-:W-:Y:S02]  /*3920*/  LEA R0, R8.reuse, UR41, 0x3 ;  /* 0x0000002908007c11 */ /* 0x040fe4000f8e18ff */
[----:B------:R-:W-:Y:S02]  /*3930*/  SHF.L.U32 R5, R3, 0x1f, RZ ;  /* 0x0000001f03057819 */ /* 0x000fe400000006ff */
[----:B------:R-:W-:Y:S02]  /*3940*/  LEA R4, R8, UR41, 0x4 ;  /* 0x0000002908047c11 */ /* 0x000fe4000f8e20ff */
[----:B------:R-:W1:Y:S02]  /*3950*/  SYNCS.PHASECHK.TRANS64.TRYWAIT P0, [R0+URZ+0x70], R5 ;  /* 0x00007005000075a7 */ /* 0x000e6400080011ff */
[----:B-1-3--:R-:W-:Y:S05]  /*3960*/  @!P0 BRA `(.L_x_69) ;  /* 0x0000008400e48947 */ /* 0x00afea0003800000 */
.L_x_163:
[----:B-1----:R-:W1:Y:S01]  /*3970*/  LDS.128 R4, [R4+0xe0] ;  /* 0x0000e00004047984 */ /* 0x002e620000000c00 */
[----:B------:R-:W-:Y:S02]  /*3980*/  VIADD R0, R0, 0x80 ;  /* 0x0000008000007836 */ /* 0x000fe40000000000 */
[----:B------:R-:W-:Y:S01]  /*3990*/  VIADD R8, R8, 0x1 ;  /* 0x0000000108087836 */ /* 0x000fe20000000000 */
[----:B------:R-:W-:Y:S01]  /*39a0*/  @!PT LDS RZ, [RZ] ;  /* 0x00000000fffff984 */ /* 0x000fe20000000800 */
[----:B------:R-:W-:Y:S01]  /*39b0*/  @!PT LDS RZ, [RZ] ;  /* 0x00000000fffff984 */ /* 0x000fe20000000800 */
[----:B------:R-:W-:Y:S01]  /*39c0*/  @!PT LDS RZ, [RZ] ;  /* 0x00000000fffff984 */ /* 0x000fe20000000800 */
[----:B------:R-:W-:Y:S01]  /*39d0*/  @!PT LDS RZ, [RZ] ;  /* 0x00000000fffff984 */ /* 0x000fe20000000800 */
[----:B------:R2:W-:Y:S06]  /*39e0*/  MEMBAR.ALL.CTA ;  /* 0x0000000000007992 */ /* 0x0005ec0000008000 */
[----:B--2---:R-:W2:Y:S01]  /*39f0*/  FENCE.VIEW.ASYNC.S ;  /* 0x00000000000073c6 */ /* 0x004ea20000000000 */
[----:B------:R-:W-:-:S04]  /*3a00*/  PRMT R0, RZ, 0x654, R0 ;  /* 0x00000654ff007816 */ /* 0x000fc80000000000 */
[----:B--2---:R2:W-:Y:S01]  /*3a10*/  SYNCS.ARRIVE.TRANS64.RED.A1T0 RZ, [R0+URZ], RZ ;  /* 0x000000ff00ff79a7 */ /* 0x0045e200081004ff */
[----:B-1----:R-:W-:Y:S01]  /*3a20*/  LOP3.LUT P1, RZ, R6, 0x1, RZ, 0xc0, !PT ;  /* 0x0000000106ff7812 */ /* 0x002fe2000782c0ff */
[----:B--2---:R-:W-:-:S12]  /*3a30*/  BRA.U UP3, `(.L_x_70) ;  /* 0x0000000503587547 */ /* 0x004fd8000b800000 */
[----:B------:R-:W1:Y:S01]  /*3a40*/  LDCU UR4, c[0x0][0x38c] ;  /* 0x00007180ff0477ac */ /* 0x000e620008000800 */
[----:B------:R-:W-:Y:S02]  /*3a50*/  PLOP3.LUT P2, PT, PT, PT, PT, 0x80, 0x8 ;  /* 0x000000000008781c */ /* 0x000fe40003f4f070 */
[----:B------:R-:W-:Y:S01]  /*3a60*/  SHF.L.U32 R5, R9, 0x1f, RZ ;  /* 0x0000001f09057819 */ /* 0x000fe200000006ff */
[----:B------:R-:W-:Y:S02]  /*3a70*/  ULEA UR46, UR47, UR41, 0x3 ;  /* 0x000000292f2e7291 */ /* 0x000fe4000f8e18ff */
[----:B------:R-:W-:Y:S02]  /*3a80*/  ULEA UR36, UR47, UR67, 0x8 ;  /* 0x000000432f247291 */ /* 0x000fe4000f8e40ff */
[----:B-1----:R-:W-:-:S06]  /*3a90*/  UISETP.GE.AND UP0, UPT, UR4, 0x1, UPT ;  /* 0x000000010400788c */ /* 0x002fcc000bf06270 */
[----:B------:R-:W-:-:S05]  /*3aa0*/  PLOP3.LUT P0, PT, PT, PT, UP0, 0x80, 0x8 ;  /* 0x000000000008781c */ /* 0x000fca0003f0f008 */
[----:B------:R-:W-:-:S08]  /*3ab0*/  @UP0 ULEA UR4, UR38, UR41, 0x3 ;  /* 0x0000002926040291 */ /* 0x000fd0000f8e18ff */
[----:B------:R-:W-:-:S04]  /*3ac0*/  @P0 SHF.L.U32 R0, R2, 0x1f, RZ ;  /* 0x0000001f02000819 */ /* 0x000fc800000006ff */
[----:B------:R1:W2:Y:S01]  /*3ad0*/  @P0 SYNCS.PHASECHK.TRANS64.TRYWAIT P2, [UR4], R0 ;  /* 0x00000000ff0005a7 */ /* 0x0002a20008041104 */
[----:B------:R-:W3:Y:S02]  /*3ae0*/  SYNCS.PHASECHK.TRANS64.TRYWAIT P0, [UR46+0xa0], R5 ;  /* 0x0000a005ff0075a7 */ /* 0x000ee4000800112e */
[----:B-123--:R-:W-:Y:S05]  /*3af0*/  @!P0 BRA `(.L_x_71) ;  /* 0x0000008400948947 */ /* 0x00efea0003800000 */
.L_x_165:
[----:B------:R-:W-:Y:S01]  /*3b00*/  UMOV UR42, UR37 ;  /* 0x00000025002a7c82 */ /* 0x000fe20008000000 */
[----:B------:R-:W-:Y:S05]  /*3b10*/  BRA.U !UP0, `(.L_x_72) ;  /* 0x0000000508107547 */ /* 0x000fea000b800000 */
[----:B------:R-:W-:Y:S02]  /*3b20*/  UIADD3 UR42, UPT, UPT, UR66, UR37, URZ ;  /* 0x00000025422a7290 */ /* 0x000fe4000fffe0ff */
[----:B------:R-:W-:Y:S01]  /*3b30*/  UPLOP3.LUT UP2, UPT, UPT, UPT, UPT, 0x40, 0x4 ;  /* 0x000000000004789c */ /* 0x000fe20003f4e870 */
[----:B------:R-:W-:Y:S01]  /*3b40*/  UMOV UR39, UR64 ;  /* 0x0000004000277c82 */ /* 0x000fe20008000000 */
[----:B------:R-:W-:-:S09]  /*3b50*/  UMOV UR5, UR38 ;  /* 0x0000002600057c82 */ /* 0x000fd20008000000 */
.L_x_75:
[----:B------:R-:W-:Y:S01]  /*3b60*/  ULEA UR7, UR5, UR41, 0x3 ;  /* 0x0000002905077291 */ /* 0x000fe2000f8e18ff */
[----:B--23--:R-:W-:Y:S11]  /*3b70*/  @P2 BRA `(.L_x_73) ;  /* 0x00000000000c2947 */ /* 0x00cff60003800000 */
[----:B-1----:R-:W-:Y:S04]  /*3b80*/  SHF.L.U32 R5, R2, 0x1f, RZ ;  /* 0x0000001f02057819 */ /* 0x002fe800000006ff */
[----:B------:R-:W1:Y:S02]  /*3b90*/  SYNCS.PHASECHK.TRANS64.TRYWAIT P0, [UR7], R5 ;  /* 0x00000005ff0075a7 */ /* 0x000e640008001107 */
[----:B-1----:R-:W-:Y:S05]  /*3ba0*/  @!P0 BRA `(.L_x_74) ;  /* 0x0000008400808947 */ /* 0x002fea0003800000 */
.L_x_73:
[----:B------:R-:W-:Y:S01]  /*3bb0*/  UISETP.NE.AND UP0, UPT, UR39, 0x1, UPT ;  /* 0x000000012700788c */ /* 0x000fe2000bf05270 */
[----:B------:R-:W-:Y:S01]  /*3bc0*/  PLOP3.LUT P2, PT, PT, PT, PT, 0x80, 0x8 ;  /* 0x000000000008781c */ /* 0x000fe20003f4f070 */
[----:B------:R-:W-:Y:S02]  /*3bd0*/  UIADD3 UR4, UPT, UPT, UR5, 0x1, URZ ;  /* 0x0000000105047890 */ /* 0x000fe4000fffe0ff */
[----:B------:R-:W-:Y:S02]  /*3be0*/  UIADD3 UR40, UPT, UPT, UR7, 0x10, URZ ;  /* 0x0000001007287890 */ /* 0x000fe4000fffe0ff */
[----:B------:R-:W-:Y:S01]  /*3bf0*/  UISETP.NE.AND UP1, UPT, UR4, 0x2, UPT ;  /* 0x000000020400788c */ /* 0x000fe2000bf25270 */
[----:B------:R-:W-:Y:S01]  /*3c00*/  PLOP3.LUT P0, PT, PT, PT, UP0, 0x80, 0x8 ;  /* 0x000000000008781c */ /* 0x000fe20003f0f008 */
[----:B------:R-:W-:Y:S02]  /*3c10*/  UIADD3 UR37, UPT, UPT, UR37, 0x1, URZ ;  /* 0x0000000125257890 */ /* 0x000fe4000fffe0ff */
[----:B------:R-:W-:Y:S02]  /*3c20*/  USEL UR6, URZ, 0x1, UP1 ;  /* 0x00000001ff067887 */ /* 0x000fe40008800000 */
[----:B------:R-:W-:Y:S02]  /*3c30*/  USEL UR38, UR4, URZ, UP1 ;  /* 0x000000ff04267287 */ /* 0x000fe40008800000 */
[----:B------:R-:W-:Y:S02]  /*3c40*/  UIADD3 UR39, UPT, UPT, UR39, -0x1, URZ ;  /* 0xffffffff27277890 */ /* 0x000fe4000fffe0ff */
[----:B------:R-:W-:Y:S01]  /*3c50*/  @UP0 ULEA UR4, UR38, UR41, 0x3 ;  /* 0x0000002926040291 */ /* 0x000fe2000f8e18ff */
[----:B------:R-:W-:Y:S01]  /*3c60*/  LOP3.LUT R2, R2, UR6, RZ, 0x3c, !PT ;  /* 0x0000000602027c12 */ /* 0x000fe2000f8e3cff */
[----:B------:R-:W-:Y:S02]  /*3c70*/  ULEA UR6, UR5, UR45, 0xb ;  /* 0x0000002d05067291 */ /* 0x000fe4000f8e58ff */
[----:B------:R-:W-:Y:S01]  /*3c80*/  UISETP.NE.AND UP0, UPT, UR37, UR42, UPT ;  /* 0x0000002a2500728c */ /* 0x000fe2000bf05270 */
[----:B-1----:R-:W-:Y:S01]  /*3c90*/  @P0 SHF.L.U32 R0, R2, 0x1f, RZ ;  /* 0x0000001f02000819 */ /* 0x002fe200000006ff */
[----:B------:R-:W-:Y:S02]  /*3ca0*/  UIADD3 UR34, UPT, UPT, UR6, 0x2, URZ ;  /* 0x0000000206227890 */ /* 0x000fe4000fffe0ff */
[----:B------:R-:W-:Y:S01]  /*3cb0*/  UIADD3 UR30, UPT, UPT, UR6, 0x4, URZ ;  /* 0x00000004061e7890 */ /* 0x000fe2000fffe0ff */
[----:B------:R2:W3:Y:S01]  /*3cc0*/  @P0 SYNCS.PHASECHK.TRANS64.TRYWAIT P2, [UR4], R0 ;  /* 0x00000000ff0005a7 */ /* 0x0004e20008041104 */
[----:B------:R-:W-:Y:S02]  /*3cd0*/  ULEA UR4, UR5, UR44, 0xb ;  /* 0x0000002c05047291 */ /* 0x000fe4000f8e58ff */
[----:B------:R-:W-:Y:S02]  /*3ce0*/  UIADD3 UR26, UPT, UPT, UR6, 0x6, URZ ;  /* 0x00000006061a7890 */ /* 0x000fe4000fffe0ff */
        /* <DEDUP_REMOVED lines=10> */
[----:B------:R-:W-:Y:S01]  /*3d90*/  UIADD3 UR8, UPT, UPT, UR4, 0x406, URZ ;  /* 0x0000040604087890 */ /* 0x000fe2000fffe0ff */
[----:B------:R-:W-:Y:S01]  /*3da0*/  UMOV UR7, 0x40004040 ;  /* 0x4000404000077882 */ /* 0x000fe20000000000 */
[----:B------:R-:W-:Y:S01]  /*3db0*/  UMOV UR5, 0x40004040 ;  /* 0x4000404000057882 */ /* 0x000fe20000000000 */
[----:B------:R-:W-:Y:S01]  /*3dc0*/  UMOV UR35, 0x40004040 ;  /* 0x4000404000237882 */ /* 0x000fe20000000000 */
[----:B------:R1:W-:Y:S01]  /*3dd0*/  UTCHMMA.2CTA gdesc[UR4], gdesc[UR6], tmem[UR36], tmem[UR62], idesc[UR63], UP2 ;  /* 0x00ff3e06040075ea */ /* 0x0003e20009200024 */
[----:B------:R-:W-:Y:S01]  /*3de0*/  UPLOP3.LUT UP2, UPT, UPT, UPT, UPT, 0x80, 0x8 ;  /* 0x000000000008789c */ /* 0x000fe20003f4f070 */
[----:B------:R-:W-:Y:S01]  /*3df0*/  UMOV UR33, 0x40004040 ;  /* 0x4000404000217882 */ /* 0x000fe20000000000 */
[----:B------:R-:W-:Y:S01]  /*3e00*/  UMOV UR31, 0x40004040 ;  /* 0x40004040001f7882 */ /* 0x000fe20000000000 */
[----:B------:R2:W-:Y:S01]  /*3e10*/  UTCHMMA.2CTA gdesc[UR32], gdesc[UR34], tmem[UR36], tmem[UR60], idesc[UR61], UPT ;  /* 0x00ff3c22200075ea */ /* 0x0005e2000ba00024 */
        /* <DEDUP_REMOVED lines=14> */
[----:B------:R-:W-:Y:S01]  /*3f00*/  UMOV UR9, 0x40004040 ;  /* 0x4000404000097882 */ /* 0x000fe20000000000 */
[----:B------:R2:W-:Y:S01]  /*3f10*/  UTCHMMA.2CTA gdesc[UR12], gdesc[UR14], tmem[UR36], tmem[UR50], idesc[UR51], UPT ;  /* 0x00ff320e0c0075ea */ /* 0x0005e2000ba00024 */
[----:B------:R2:W-:Y:S01]  /*3f20*/  UTCHMMA.2CTA gdesc[UR8], gdesc[UR10], tmem[UR36], tmem[UR48], idesc[UR49], UPT ;  /* 0x00ff300a080075ea */ /* 0x0005e2000ba00024 */
[----:B------:R2:W-:Y:S01]  /*3f30*/  UTCBAR.2CTA.MULTICAST [UR40], URZ, UR43 ;  /* 0x000000ff280073e9 */ /* 0x0005e2000820082b */
[----:B-1----:R-:W-:Y:S01]  /*3f40*/  UMOV UR5, UR38 ;  /* 0x0000002600057c82 */ /* 0x002fe20008000000 */
[----:B------:R-:W-:Y:S05]  /*3f50*/  BRA.U UP0, `(.L_x_75) ;  /* 0xfffffffd00007547 */ /* 0x000fea000b83ffff */
.L_x_72:
[----:B------:R-:W-:Y:S01]  /*3f60*/  UIADD3 UR4, UPT, UPT, UR46, 0x90, URZ ;  /* 0x000000902e047890 */ /* 0x000fe2000fffe0ff */
[----:B------:R-:W-:-:S08]  /*3f70*/  UMOV UR37, UR42 ;  /* 0x0000002a00257c82 */ /* 0x000fd00008000000 */
[----:B------:R4:W-:Y:S01]  /*3f80*/  UTCBAR.2CTA.MULTICAST [UR4], URZ, UR65 ;  /* 0x000000ff040073e9 */ /* 0x0009e20008200841 */
[----:B------:R-:W-:Y:S02]  /*3f90*/  NOP ;  /* 0x0000000000007918 */ /* 0x000fe40000000000 */
.L_x_70:
[----:B----4-:R-:W-:Y:S01]  /*3fa0*/  UIADD3 UR4, UPT, UPT, UR47, 0x1, URZ ;  /* 0x000000012f047890 */ /* 0x010fe2000fffe0ff */
[----:B------:R-:W-:-:S03]  /*3fb0*/  ISETP.NE.AND P0, PT, R8, 0x2, PT ;  /* 0x000000020800780c */ /* 0x000fc60003f05270 */
[----:B------:R-:W-:Y:S01]  /*3fc0*/  UISETP.NE.AND UP0, UPT, UR4, 0x2, UPT ;  /* 0x000000020400788c */ /* 0x000fe2000bf05270 */
[----:B-12---:R-:W-:Y:S02]  /*3fd0*/  SEL R0, RZ, 0x1, P0 ;  /* 0x00000001ff007807 */ /* 0x006fe40000000000 */
[----:B------:R-:W-:Y:S01]  /*3fe0*/  SEL R8, R8, RZ, P0 ;  /* 0x000000ff08087207 */ /* 0x000fe20000000000 */
[----:B------:R-:W-:Y:S01]  /*3ff0*/  USEL UR5, URZ, 0x1, UP0 ;  /* 0x00000001ff057887 */ /* 0x000fe20008000000 */
[----:B------:R-:W-:Y:S01]  /*4000*/  LOP3.LUT R3, R3, R0, RZ, 0x3c, !PT ;  /* 0x0000000003037212 */ /* 0x000fe200078e3cff */
[----:B------:R-:W-:-:S04]  /*4010*/  USEL UR47, UR4, URZ, UP0 ;  /* 0x000000ff042f7287 */ /* 0x000fc80008000000 */
[----:B------:R-:W-:Y:S01]  /*4020*/  LOP3.LUT R9, R9, UR5, RZ, 0x3c, !PT ;  /* 0x0000000509097c12 */ /* 0x000fe2000f8e3cff */
[----:B------:R-:W-:Y:S07]  /*4030*/  @P1 BRA `(.L_x_76) ;  /* 0xfffffff800381947 */ /* 0x000fee000383ffff */
[----:B------:R-:W1:Y:S01]  /*4040*/  S2UR UR8, SR_CgaCtaId ;  /* 0x00000000000879c3 */ /* 0x000e620000008800 */
[----:B------:R-:W-:Y:S01]  /*4050*/  ELECT P0, URZ, PT ;  /* 0x0000000000ff782f */ /* 0x000fe20003800000 */
[----:B------:R-:W-:Y:S01]  /*4060*/  HFMA2 R0, -RZ, RZ, 0, 5.9604644775390625e-08 ;  /* 0x00000001ff007431 */ /* 0x000fe200000001ff */
[----:B------:R-:W-:-:S05]  /*4070*/  UMOV UR4, 0x40 ;  /* 0x0000004000047882 */ /* 0x000fca0000000000 */
[----:B------:R-:W-:Y:S01]  /*4080*/  UVIRTCOUNT.DEALLOC.SMPOOL 0x80 ;  /* 0x000000800000784c */ /* 0x000fe20000000000 */
[----:B------:R-:W-:Y:S02]  /*4090*/  UISETP.NE.AND UP0, UPT, UR68, URZ, UPT ;  /* 0x000000ff4400728c */ /* 0x000fe4000bf05270 */
[----:B-1----:R-:W-:-:S09]  /*40a0*/  ULEA UR8, UR8, UR4, 0x18 ;  /* 0x0000000408087291 */ /* 0x002fd2000f8ec0ff */
[----:B------:R1:W-:Y:S01]  /*40b0*/  @P0 STS.U8 [UR8+0x1c], R0 ;  /* 0x00001c00ff000988 */ /* 0x0003e20008000008 */
[----:B------:R-:W-:Y:S05]  /*40c0*/  BRA.U UP0, `(.L_x_77) ;  /* 0x0000000100587547 */ /* 0x000fea000b800000 */
[----:B------:R-:W-:Y:S01]  /*40d0*/  UIADD3 UR5, UPT, UPT, UR41, 0xa0, URZ ;  /* 0x000000a029057890 */ /* 0x000fe2000fffe0ff */
[----:B------:R-:W-:-:S03]  /*40e0*/  SHF.L.U32 R3, R9, 0x1f, RZ ;  /* 0x0000001f09037819 */ /* 0x000fc600000006ff */
[----:B------:R-:W-:-:S09]  /*40f0*/  ULEA UR4, UR47, UR5, 0x3 ;  /* 0x000000052f047291 */ /* 0x000fd2000f8e18ff */
[----:B------:R-:W2:Y:S02]  /*4100*/  SYNCS.PHASECHK.TRANS64.TRYWAIT P0, [UR4], R3 ;  /* 0x00000003ff0075a7 */ /* 0x000ea40008001104 */
[----:B--2---:R-:W-:Y:S05]  /*4110*/  @!P0 BRA `(.L_x_78) ;  /* 0x00000080003c8947 */ /* 0x004fea0003800000 */
.L_x_168:
[----:B------:R-:W-:-:S04]  /*4120*/  UIADD3 UR4, UPT, UPT, UR47, 0x1, URZ ;  /* 0x000000012f047890 */ /* 0x000fc8000fffe0ff */
[----:B------:R-:W-:-:S04]  /*4130*/  UISETP.NE.AND UP1, UPT, UR4, 0x2, UPT ;  /* 0x000000020400788c */ /* 0x000fc8000bf25270 */
[----:B------:R-:W-:Y:S02]  /*4140*/  USEL UR6, URZ, 0x1, UP1 ;  /* 0x00000001ff067887 */ /* 0x000fe40008800000 */
[----:B------:R-:W-:-:S04]  /*4150*/  USEL UR4, UR4, URZ, UP1 ;  /* 0x000000ff04047287 */ /* 0x000fc80008800000 */
[----:B------:R-:W-:Y:S01]  /*4160*/  ULEA UR4, UR4, UR5, 0x3 ;  /* 0x0000000504047291 */ /* 0x000fe2000f8e18ff */
[----:B-1----:R-:W-:-:S04]  /*4170*/  LOP3.LUT R3, R9, UR6, RZ, 0x3c, !PT ;  /* 0x0000000609037c12 */ /* 0x002fc8000f8e3cff */
[----:B------:R-:W-:Y:S01]  /*4180*/  SHF.L.U32 R3, R3, 0x1f, RZ ;  /* 0x0000001f03037819 */ /* 0x000fe200000006ff */
[----:B------:R-:W-:-:S04]  /*4190*/  IMAD.U32 R0, RZ, RZ, UR4 ;  /* 0x00000004ff007e24 */ /* 0x000fc8000f8e00ff */
[----:B------:R1:W2:Y:S03]  /*41a0*/  SYNCS.PHASECHK.TRANS64.TRYWAIT P0, [R0+URZ], R3 ;  /* 0x00000003000075a7 */ /* 0x0002a600080011ff */
[----:B--2---:R-:W-:Y:S05]  /*41b0*/  @!P0 NANOSLEEP.SYNCS 0x989680 ;  /* 0x009896800000895d */ /* 0x004fea0003900000 */
[----:B------:R-:W2:Y:S02]  /*41c0*/  @!P0 SYNCS.PHASECHK.TRANS64 P0, [R0+URZ], R3 ;  /* 0x00000003000085a7 */ /* 0x000ea400080010ff */
[----:B--2---:R-:W-:Y:S05]  /*41d0*/  @P0 BRA `(.L_x_79) ;  /* 0x0000000000200947 */ /* 0x004fea0003800000 */
.L_x_80:
[----:B--2---:R2:W4:Y:S02]  /*41e0*/  SYNCS.PHASECHK.TRANS64.TRYWAIT P0, [R0+URZ], R3 ;  /* 0x00000003000075a7 */ /* 0x00452400080011ff */
[----:B----4-:R-:W-:Y:S05]  /*41f0*/  @!P0 NANOSLEEP.SYNCS 0x989680 ;  /* 0x009896800000895d */ /* 0x010fea0003900000 */
[----:B------:R-:W4:Y:S02]  /*4200*/  @!P0 SYNCS.PHASECHK.TRANS64 P0, [R0+URZ], R3 ;  /* 0x00000003000085a7 */ /* 0x000f2400080010ff */
[----:B----4-:R-:W-:Y:S05]  /*4210*/  @!P0 BRA `(.L_x_80) ;  /* 0xfffffffc00f08947 */ /* 0x010fea000383ffff */
[----:B------:R-:W-:Y:S05]  /*4220*/  BRA `(.L_x_79) ;  /* 0x00000000000c7947 */ /* 0x000fea0003800000 */
.L_x_77:
[----:B------:R-:W-:-:S04]  /*4230*/  UIADD3 UR4, UPT, UPT, UR41, 0xd0, URZ ;  /* 0x000000d029047890 */ /* 0x000fc8000fffe0ff */
[----:B------:R-:W-:-:S09]  /*4240*/  UPRMT UR4, UR69, 0x654, UR4 ;  /* 0x0000065445047896 */ /* 0x000fd20008000004 */
[----:B------:R-:W-:Y:S03]  /*4250*/  SYNCS.ARRIVE.TRANS64.RED.A1T0 RZ, [UR4], RZ ;  /* 0x000000ffffff79a7 */ /* 0x000fe60008100404 */
.L_x_79:
[----:B-12---:R-:W-:Y:S01]  /*4260*/  SHF.L.U32 R3, RZ, 0x1f, RZ ;  /* 0x0000001fff037819 */ /* 0x006fe200000006ff */
[----:B------:R-:W-:Y:S01]  /*4270*/  UIADD3 UR4, UPT, UPT, UR41, 0xd0, URZ ;  /* 0x000000d029047890 */ /* 0x000fe2000fffe0ff */
[----:B------:R-:W-:Y:S02]  /*4280*/  PLOP3.LUT P0, PT, PT, PT, UP0, 0x80, 0x8 ;  /* 0x000000000008781c */ /* 0x000fe40003f0f008 */
[----:B------:R-:W1:Y:S02]  /*4290*/  SYNCS.PHASECHK.TRANS64.TRYWAIT P1, [UR41+0xd0], R3 ;  /* 0x0000d003ff0075a7 */ /* 0x000e640008021129 */
[----:B-1----:R-:W-:Y:S09]  /*42a0*/  @!P1 BRA `(.L_x_81) ;  /* 0x0000007c00f09947 */ /* 0x002ff20003800000 */
.L_x_170:
[----:B------:R-:W-:Y:S01]  /*42b0*/  @!UP0 UPRMT UR4, UR69, 0x654, UR4 ;  /* 0x0000065445048896 */ /* 0x000fe20008000004 */
[----:B------:R-:W-:Y:S01]  /*42c0*/  UMOV UR5, 0xffff ;  /* 0x0000ffff00057882 */ /* 0x000fe20000000000 */
[----:B------:R-:W-:-:S07]  /*42d0*/  UMOV UR6, 0x1 ;  /* 0x0000000100067882 */ /* 0x000fce0000000000 */
[----:B------:R-:W-:Y:S01]  /*42e0*/  @!P0 SYNCS.ARRIVE.TRANS64.RED.A1T0 RZ, [UR4], RZ ;  /* 0x000000ffffff89a7 */ /* 0x000fe20008100404 */
[----:B------:R-:W-:Y:S01]  /*42f0*/  NOP ;  /* 0x0000000000007918 */ /* 0x000fe20000000000 */
[----:B-1----:R-:W1:Y:S01]  /*4300*/  LDS R0, [UR8+0x14] ;  /* 0x00001408ff007984 */ /* 0x002e620008000800 */
[----:B------:R-:W-:-:S04]  /*4310*/  ULOP3.LUT UR4, UR67, 0xffff, URZ, 0xc0, !UPT ;  /* 0x0000ffff43047892 */ /* 0x000fc8000f8ec0ff */
[----:B------:R-:W-:-:S04]  /*4320*/  USHF.R.U32.HI UR4, URZ, 0x5, UR4 ;  /* 0x00000005ff047899 */ /* 0x000fc80008011604 */
[----:B------:R-:W-:Y:S02]  /*4330*/  USHF.L.U32 UR5, UR5, UR4, URZ ;  /* 0x0000000405057299 */ /* 0x000fe400080006ff */
[----:B------:R-:W-:-:S04]  /*4340*/  USHF.L.U32 UR4, UR6, UR4, URZ ;  /* 0x0000000406047299 */ /* 0x000fc800080006ff */
[----:B-1----:R-:W-:-:S04]  /*4350*/  LOP3.LUT R0, R0, UR5, RZ, 0xc0, !PT ;  /* 0x0000000500007c12 */ /* 0x002fc8000f8ec0ff */
[----:B------:R-:W-:-:S13]  /*4360*/  ISETP.NE.AND P0, PT, R0, UR5, PT ;  /* 0x0000000500007c0c */ /* 0x000fda000bf05270 */
[----:B------:R-:W-:Y:S05]  /*4370*/  @P0 BRA `(.L_x_82) ;  /* 0x0000000000580947 */ /* 0x000fea0003800000 */
[----:B------:R-:W1:Y:S02]  /*4380*/  LDS R0, [UR8+0x18] ;  /* 0x00001808ff007984 */ /* 0x000e640008000800 */
[----:B-1----:R-:W-:-:S04]  /*4390*/  LOP3.LUT R0, R0, UR4, RZ, 0xc0, !PT ;  /* 0x0000000400007c12 */ /* 0x002fc8000f8ec0ff */
[----:B------:R-:W-:-:S13]  /*43a0*/  ISETP.NE.AND P0, PT, R0, UR4, PT ;  /* 0x0000000400007c0c */ /* 0x000fda000bf05270 */
[----:B------:R-:W-:Y:S05]  /*43b0*/  @P0 BRA `(.L_x_83) ;  /* 0x00000000003c0947 */ /* 0x000fea0003800000 */
[----:B------:R-:W1:Y:S01]  /*43c0*/  S2R R2, SR_LANEID ;  /* 0x0000000000027919 */ /* 0x000e620000000000 */
[----:B------:R-:W-:Y:S01]  /*43d0*/  ULOP3.LUT UR5, URZ, UR5, URZ, 0x33, !UPT ;  /* 0x00000005ff057292 */ /* 0x000fe2000f8e33ff */
[----:B------:R-:W-:Y:S01]  /*43e0*/  LOP3.LUT R4, RZ, UR4, RZ, 0x33, !PT ;  /* 0x00000004ff047c12 */ /* 0x000fe2000f8e33ff */
[----:B------:R-:W-:Y:S02]  /*43f0*/  VOTEU.ANY UR4, UPT, PT ;  /* 0x0000000000047886 */ /* 0x000fe400038e0100 */
[----:B------:R-:W-:Y:S01]  /*4400*/  UFLO.U32 UR4, UR4 ;  /* 0x00000004000472bd */ /* 0x000fe200080e0000 */
[----:B------:R-:W2:Y:S01]  /*4410*/  REDUX UR6, R4 ;  /* 0x00000000040673c4 */ /* 0x000ea20000000000 */
[----:B------:R-:W-:-:S06]  /*4420*/  IMAD.U32 R0, RZ, RZ, UR5 ;  /* 0x00000005ff007e24 */ /* 0x000fcc000f8e00ff */
[----:B------:R4:W-:Y:S01]  /*4430*/  UTCATOMSWS.AND URZ, UR5 ;  /* 0x0000000500ff79e3 */ /* 0x0009e20008000000 */
[----:B------:R-:W3:Y:S01]  /*4440*/  REDUX UR7, R0 ;  /* 0x00000000000773c4 */ /* 0x000ee20000000000 */
[----:B-1----:R-:W-:Y:S01]  /*4450*/  ISETP.EQ.U32.AND P0, PT, R2, UR4, PT ;  /* 0x0000000402007c0c */ /* 0x002fe2000bf02070 */
[----:B--2---:R-:W-:Y:S01]  /*4460*/  IMAD.U32 R2, RZ, RZ, UR6 ;  /* 0x00000006ff027e24 */ /* 0x004fe2000f8e00ff */
[----:B---3--:R-:W-:-:S11]  /*4470*/  MOV R3, UR7 ;  /* 0x0000000700037c02 */ /* 0x008fd60008000f00 */
[----:B------:R4:W-:Y:S04]  /*4480*/  @P0 ATOMS.AND RZ, [UR8+0x14], R3 ;  /* 0x00001403ffff098c */ /* 0x0009e8000a800008 */
[----:B------:R4:W-:Y:S01]  /*4490*/  @P0 ATOMS.AND RZ, [UR8+0x18], R2 ;  /* 0x00001802ffff098c */ /* 0x0009e2000a800008 */
[----:B------:R-:W-:Y:S05]  /*44a0*/  BRA `(.L_x_84) ;  /* 0x0000000000147947 */ /* 0x000fea0003800000 */
.L_x_83:
[----:B------:R-:W-:Y:S02]  /*44b0*/  MOV R2, 0x44d0 ;  /* 0x000044d000027802 */ /* 0x000fe40000000f00 */
[----:B---3-5:R-:W-:Y:S05]  /*44c0*/  CALL.REL.NOINC `($__internal_0_$__cuda_sm10x_tcgen05_guardrail_trap_col_being_dealloced_not_returned_by_alloc) ;  /* 0x0000008000d07944 */ /* 0x028fea0003c00000 */
[----:B------:R-:W-:Y:S05]  /*44d0*/  BRA `(.L_x_84) ;  /* 0x0000000000087947 */ /* 0x000fea0003800000 */
.L_x_82:
[----:B------:R-:W-:Y:S02]  /*44e0*/  MOV R2, 0x4500 ;  /* 0x0000450000027802 */ /* 0x000fe40000000f00 */
[----:B---3-5:R-:W-:Y:S05]  /*44f0*/  CALL.REL.NOINC `($__internal_2_$__cuda_sm10x_tcgen05_guardrail_trap_unallocated_columns_being_dealloced) ;  /* 0x0000008000dc7944 */ /* 0x028fea0003c00000 */
.L_x_84:
[----:B------:R-:W-:Y:S01]  /*4500*/  NOP ;  /* 0x0000000000007918 */ /* 0x000fe20000000000 */
[----:B----4-:R-:W-:Y:S05]  /*4510*/  EXIT ;  /* 0x000000000000794d */ /* 0x010fea0003800000 */
.L_x_57:
[----:B------:R-:W-:-:S09]  /*4520*/  UISETP.NE.OR UP0, UPT, UR17, 0x3, !UP3 ;  /* 0x000000031100788c */ /* 0x000fd2000df05670 */
[----:B------:R-:W-:Y:S05]  /*4530*/  BRA.U UP0, `(.L_x_85) ;  /* 0x0000001100547547 */ /* 0x000fea000b800000 */
[----:B------:R-:W1:Y:S01]  /*4540*/  LDCU UR31, c[0x0][0x370] ;  /* 0x00006e00ff1f77ac */ /* 0x000e620008000800 */
[----:B------:R-:W2:Y:S01]  /*4550*/  LDC.64 R16, c[0x0][0x348] ;  /* 0x0000d200ff107b82 */ /* 0x000ea20000000a00 */
[----:B------:R-:W-:Y:S02]  /*4560*/  HFMA2 R13, -RZ, RZ, 0, 0 ;  /* 0x00000000ff0d7431 */ /* 0x000fe400000001ff */
[----:B------:R-:W-:Y:S01]  /*4570*/  IMAD.MOV.U32 R15, RZ, RZ, 0x1 ;  /* 0x00000001ff0f7424 */ /* 0x000fe200078e00ff */
[----:B------:R-:W1:Y:S01]  /*4580*/  LDCU.128 UR48, c[0x0][0xb10] ;  /* 0x00016200ff3077ac */ /* 0x000e620008000c00 */
[----:B------:R-:W-:Y:S01]  /*4590*/  IMAD.MOV.U32 R14, RZ, RZ, RZ ;  /* 0x000000ffff0e7224 */ /* 0x000fe200078e00ff */
[----:B------:R-:W-:Y:S01]  /*45a0*/  MOV R7, 0x4000 ;  /* 0x0000400000077802 */ /* 0x000fe20000000f00 */
[----:B------:R-:W3:Y:S01]  /*45b0*/  LDCU UR30, c[0x0][0x374] ;  /* 0x00006e80ff1e77ac */ /* 0x000ee20008000800 */
[----:B------:R-:W4:Y:S01]  /*45c0*/  LDC.64 R2, c[0x0][0x888] ;  /* 0x00022200ff027b82 */ /* 0x000f220000000a00 */
[----:B------:R-:W3:Y:S01]  /*45d0*/  LDCU UR15, c[0x0][0xb0c] ;  /* 0x00016180ff0f77ac */ /* 0x000ee20008000800 */
[----:B------:R-:W2:Y:S06]  /*45e0*/  LDCU UR41, c[0x0][0xb20] ;  /* 0x00016400ff2977ac */ /* 0x000eac0008000800 */
[----:B------:R-:W4:Y:S01]  /*45f0*/  LDC.64 R4, c[0x0][0x890] ;  /* 0x00022400ff047b82 */ /* 0x000f220000000a00 */
[----:B------:R-:W2:Y:S01]  /*4600*/  LDCU UR4, c[0x0][0xb30] ;  /* 0x00016600ff0477ac */ /* 0x000ea20008000800 */
[----:B------:R-:W-:Y:S01]  /*4610*/  UMOV UR21, 0x400 ;  /* 0x0000040000157882 */ /* 0x000fe20000000000 */
[----:B-1----:R-:W-:-:S02]  /*4620*/  UIMAD.WIDE.U32 UR6, UR31, UR48, URZ ;  /* 0x000000301f0672a5 */ /* 0x002fc4000f8e00ff */
[----:B---3--:R-:W-:Y:S02]  /*4630*/  UIMAD.WIDE.U32 UR8, UR30, UR51, URZ ;  /* 0x000000331e0872a5 */ /* 0x008fe4000f8e00ff */
[----:B------:R-:W-:Y:S02]  /*4640*/  ULEA UR21, UR47, UR21, 0x18 ;  /* 0x000000152f157291 */ /* 0x000fe4000f8ec0ff */
[----:B------:R-:W-:Y:S02]  /*4650*/  UPLOP3.LUT UP3, UPT, UPT, UPT, UPT, 0x40, 0x4 ;  /* 0x000000000004789c */ /* 0x000fe40003f6e870 */
[----:B------:R-:W-:Y:S01]  /*4660*/  UIADD3 UR37, UPT, UPT, UR21, 0x38, URZ ;  /* 0x0000003815257890 */ /* 0x000fe2000fffe0ff */
[----:B------:R-:W-:Y:S01]  /*4670*/  UMOV UR6, UR7 ;  /* 0x0000000700067c82 */ /* 0x000fe20008000000 */
[----:B------:R-:W-:Y:S01]  /*4680*/  UMOV UR38, UR9 ;  /* 0x0000000900267c82 */ /* 0x000fe20008000000 */
[----:B------:R-:W-:Y:S02]  /*4690*/  UISETP.GE.AND UP0, UPT, UR42, 0x1, UPT ;  /* 0x000000012a00788c */ /* 0x000fe4000bf06270 */
[----:B------:R-:W-:Y:S01]  /*46a0*/  UISETP.NE.AND UP4, UPT, UR42, 0x1, UPT ;  /* 0x000000012a00788c */ /* 0x000fe2000bf85270 */
[----:B------:R-:W1:Y:S01]  /*46b0*/  LDCU.64 UR22, c[0x0][0xb28] ;  /* 0x00016500ff1677ac */ /* 0x000e620008000a00 */
[----:B------:R-:W-:-:S02]  /*46c0*/  UISETP.NE.AND UP6, UPT, UR15, 0x1, UPT ;  /* 0x000000010f00788c */ /* 0x000fc4000bfc5270 */
[----:B------:R-:W-:Y:S02]  /*46d0*/  UISETP.NE.AND UP5, UPT, UR50, 0x1, UPT ;  /* 0x000000013200788c */ /* 0x000fe4000bfa5270 */
[----:B------:R-:W-:Y:S02]  /*46e0*/  UIADD3 UR33, UPT, UPT, UR21, 0x20, URZ ;  /* 0x0000002015217890 */ /* 0x000fe4000fffe0ff */
[----:B------:R-:W-:Y:S02]  /*46f0*/  UIADD3 UR25, UPT, UPT, UR21, 0x28, URZ ;  /* 0x0000002815197890 */ /* 0x000fe4000fffe0ff */
[----:B------:R-:W-:Y:S02]  /*4700*/  UIADD3 UR17, UPT, UPT, UR21, 0x30, URZ ;  /* 0x0000003015117890 */ /* 0x000fe4000fffe0ff */
[----:B------:R-:W-:Y:S02]  /*4710*/  UPRMT UR37, UR47, 0x654, UR37 ;  /* 0x000006542f257896 */ /* 0x000fe40008000025 */
[----:B------:R-:W-:-:S02]  /*4720*/  USHF.R.U32.HI UR39, URZ, UR49, UR6 ;  /* 0x00000031ff277299 */ /* 0x000fc40008011606 */
[----:B--2---:R-:W-:Y:S02]  /*4730*/  USHF.R.U32.HI UR38, URZ, UR41, UR38 ;  /* 0x00000029ff267299 */ /* 0x004fe40008011626 */
[----:B------:R-:W-:-:S11]  /*4740*/  UISETP.NE.AND UP2, UPT, UR4, 0x1, UPT ;  /* 0x000000010400788c */ /* 0x000fd6000bf45270 */
.L_x_96:
[C---:B------:R-:W-:Y:S02]  /*4750*/  LEA R12, R14.reuse, UR21, 0x3 ;  /* 0x000000150e0c7c11 */ /* 0x040fe4000f8e18ff */
[----:B------:R-:W-:Y:S02]  /*4760*/  SHF.L.U32 R9, R13, 0x1f, RZ ;  /* 0x0000001f0d097819 */ /* 0x000fe400000006ff */
[----:B------:R-:W-:Y:S02]  /*4770*/  LEA R10, R14, UR21, 0x4 ;  /* 0x000000150e0a7c11 */ /* 0x000fe4000f8e20ff */
[----:B--2---:R-:W2:Y:S02]  /*4780*/  SYNCS.PHASECHK.TRANS64.TRYWAIT P0, [R12+URZ+0x70], R9 ;  /* 0x000070090c0075a7 */ /* 0x004ea400080011ff */
[----:B--2---:R-:W-:Y:S05]  /*4790*/  @!P0 BRA `(.L_x_86) ;  /* 0x0000007800cc8947 */ /* 0x004fea0003800000 */
.L_x_171:
[----:B--2---:R-:W2:Y:S01]  /*47a0*/  LDS.128 R8, [R10+0xe0] ;  /* 0x0000e0000a087984 */ /* 0x004ea20000000c00 */
[----:B------:R-:W-:Y:S01]  /*47b0*/  UISETP.GE.AND UP0, UPT, UR42, 0x1, UPT ;  /* 0x000000012a00788c */ /* 0x000fe2000bf06270 */
[----:B------:R-:W-:Y:S01]  /*47c0*/  @!PT LDS RZ, [RZ] ;  /* 0x00000000fffff984 */ /* 0x000fe20000000800 */
[----:B------:R-:W-:Y:S01]  /*47d0*/  @!PT LDS RZ, [RZ] ;  /* 0x00000000fffff984 */ /* 0x000fe20000000800 */
[----:B------:R-:W-:Y:S01]  /*47e0*/  @!PT LDS RZ, [RZ] ;  /* 0x00000000fffff984 */ /* 0x000fe20000000800 */
[----:B------:R-:W-:Y:S01]  /*47f0*/  @!PT LDS RZ, [RZ] ;  /* 0x00000000fffff984 */ /* 0x000fe20000000800 */
[----:B------:R3:W-:Y:S06]  /*4800*/  MEMBAR.ALL.CTA ;  /* 0x0000000000007992 */ /* 0x0007ec0000008000 */
[----:B---3--:R-:W3:Y:S01]  /*4810*/  FENCE.VIEW.ASYNC.S ;  /* 0x00000000000073c6 */ /* 0x008ee20000000000 */
[----:B--2---:R-:W-:Y:S11]  /*4820*/  LOP3.LUT P0, RZ, R10, 0x1, RZ, 0xc0, !PT ;  /* 0x000000010aff7812 */ /* 0x004ff6000780c0ff */
[----:B------:R-:W-:Y:S02]  /*4830*/  @!UPT UIADD3 URZ, UPT, UPT, URZ, URZ, URZ ;  /* 0x000000fffffff290 */ /* 0x000fe4000fffe0ff */
[----:B---3--:R-:W-:Y:S01]  /*4840*/  VOTEU.ANY UP1, P0 ;  /* 0x0000000000ff7886 */ /* 0x008fe20000020100 */
[----:B------:R-:W-:Y:S11]  /*4850*/  PLOP3.LUT P0, PT, PT, PT, UP1, 0x80, 0x8 ;  /* 0x000000000008781c */ /* 0x000ff60003f0f018 */
[----:B------:R-:W-:Y:S02]  /*4860*/  @!UPT UIADD3 URZ, UPT, UPT, URZ, URZ, URZ ;  /* 0x000000fffffff290 */ /* 0x000fe4000fffe0ff */
[----:B------:R-:W-:Y:S02]  /*4870*/  @P0 SHF.R.U32.HI R0, RZ, 0x10, R9 ;  /* 0x00000010ff000819 */ /* 0x000fe40000011609 */
[----:B------:R-:W-:Y:S02]  /*4880*/  @P0 MOV R6, R8 ;  /* 0x0000000800060202 */ /* 0x000fe40000000f00 */
[----:B------:R-:W-:Y:S01]  /*4890*/  @P0 R2UR UR4, R0 ;  /* 0x00000000000402ca */ /* 0x000fe200000e0000 */
[----:B------:R-:W-:Y:S01]  /*48a0*/  VIADD R0, R12, 0x80 ;  /* 0x000000800c007836 */ /* 0x000fe20000000000 */
[----:B------:R-:W-:Y:S02]  /*48b0*/  @P0 LOP3.LUT R8, R9, 0xffff, RZ, 0xc0, !PT ;  /* 0x0000ffff09080812 */ /* 0x000fe400078ec0ff */
[----:B------:R-:W-:Y:S02]  /*48c0*/  @P0 R2UR UR6, R6 ;  /* 0x00000000060602ca */ /* 0x000fe400000e0000 */
[----:B------:R-:W-:Y:S02]  /*48d0*/  PRMT R0, RZ, 0x654, R0 ;  /* 0x00000654ff007816 */ /* 0x000fe40000000000 */
[----:B------:R-:W-:Y:S02]  /*48e0*/  @P0 R2UR UR5, R8 ;  /* 0x00000000080502ca */ /* 0x000fe400000e0000 */
[----:B------:R2:W-:Y:S03]  /*48f0*/  SYNCS.ARRIVE.TRANS64.RED.A1T0 RZ, [R0+URZ], RZ ;  /* 0x000000ff00ff79a7 */ /* 0x0005e600081004ff */
[----:B------:R-:W-:Y:S04]  /*4900*/  @UP1 UMOV UR29, UR4 ;  /* 0x00000004001d1c82 */ /* 0x000fe80008000000 */
[----:B------:R-:W-:Y:S04]  /*4910*/  @UP1 UMOV UR14, UR6 ;  /* 0x00000006000e1c82 */ /* 0x000fe80008000000 */
[----:B------:R-:W-:Y:S01]  /*4920*/  @UP1 UMOV UR13, UR5 ;  /* 0x00000005000d1c82 */ /* 0x000fe20008000000 */
[----:B------:R-:W-:Y:S05]  /*4930*/  BRA.U !UP0, `(.L_x_87) ;  /* 0x0000000108a47547 */ /* 0x000fea000b800000 */
[----:B------:R-:W-:Y:S02]  /*4940*/  UIMAD.WIDE.U32 UR18, UR13, UR51, URZ ;  /* 0x000000330d1272a5 */ /* 0x000fe4000f8e00ff */
[----:B------:R-:W-:Y:S02]  /*4950*/  UIMAD.WIDE.U32 UR26, UR14, UR48, URZ ;  /* 0x000000300e1a72a5 */ /* 0x000fe4000f8e00ff */
[----:B------:R-:W-:Y:S02]  /*4960*/  USEL UR4, UR30, UR38, !UP5 ;  /* 0x000000261e047287 */ /* 0x000fe4000e800000 */
[----:B------:R-:W-:Y:S02]  /*4970*/  USEL UR7, UR31, UR39, !UP6 ;  /* 0x000000271f077287 */ /* 0x000fe4000f000000 */
[----:B-1----:R-:W-:Y:S02]  /*4980*/  UIMAD.WIDE.U32 UR8, UR4, UR22, URZ ;  /* 0x00000016040872a5 */ /* 0x002fe4000f8e00ff */
[----:B------:R-:W-:Y:S01]  /*4990*/  UIMAD.WIDE.U32 UR10, UR7, UR22, URZ ;  /* 0x00000016070a72a5 */ /* 0x000fe2000f8e00ff */
[----:B------:R-:W-:Y:S02]  /*49a0*/  UMOV UR5, UR19 ;  /* 0x0000001300057c82 */ /* 0x000fe40008000000 */
[----:B------:R-:W-:Y:S03]  /*49b0*/  USHF.R.U32.HI UR6, URZ, UR41, UR5 ;  /* 0x00000029ff067299 */ /* 0x000fe60008011605 */
[----:B------:R-:W-:Y:S01]  /*49c0*/  UMOV UR5, UR27 ;  /* 0x0000001b00057c82 */ /* 0x000fe20008000000 */
[----:B------:R-:W-:Y:S02]  /*49d0*/  USEL UR6, UR13, UR6, !UP5 ;  /* 0x000000060d067287 */ /* 0x000fe4000e800000 */
[----:B------:R-:W-:Y:S03]  /*49e0*/  USHF.R.U32.HI UR12, URZ, UR49, UR5 ;  /* 0x00000031ff0c7299 */ /* 0x000fe60008011605 */
[----:B------:R-:W-:Y:S02]  /*49f0*/  UMOV UR5, UR9 ;  /* 0x0000000900057c82 */ /* 0x000fe40008000000 */
[----:B------:R-:W-:Y:S03]  /*4a00*/  @UP4 USHF.R.U32.HI UR4, URZ, UR23, UR5 ;  /* 0x00000017ff044299 */ /* 0x000fe60008011605 */
[----:B------:R-:W-:Y:S01]  /*4a10*/  UMOV UR5, UR11 ;  /* 0x0000000b00057c82 */ /* 0x000fe20008000000 */
[----:B------:R-:W-:Y:S02]  /*4a20*/  UIMAD UR4, UR42, UR4, URZ ;  /* 0x000000042a0472a4 */ /* 0x000fe4000f8e02ff */
[----:B------:R-:W-:Y:S02]  /*4a30*/  @UP4 USHF.R.U32.HI UR7, URZ, UR23, UR5 ;  /* 0x00000017ff074299 */ /* 0x000fe40008011605 */
[----:B------:R-:W-:Y:S02]  /*4a40*/  UIMAD.WIDE.U32 UR10, UR6, UR22, URZ ;  /* 0x00000016060a72a5 */ /* 0x000fe4000f8e00ff */
[----:B------:R-:W-:Y:S02]  /*4a50*/  USEL UR5, UR14, UR12, !UP6 ;  /* 0x0000000c0e057287 */ /* 0x000fe4000f000000 */
[----:B------:R-:W-:Y:S02]  /*4a60*/  UIMAD UR8, UR42, UR7, URZ ;  /* 0x000000072a0872a4 */ /* 0x000fe4000f8e02ff */
[----:B------:R-:W-:Y:S03]  /*4a70*/  UISETP.GE.AND UP0, UPT, UR6, UR4, UPT ;  /* 0x000000040600728c */ /* 0x000fe6000bf06270 */
[----:B------:R-:W-:Y:S01]  /*4a80*/  UMOV UR4, UR11 ;  /* 0x0000000b00047c82 */ /* 0x000fe20008000000 */
[----:B------:R-:W-:Y:S02]  /*4a90*/  UISETP.GE.OR UP0, UPT, UR5, UR8, UP0 ;  /* 0x000000080500728c */ /* 0x000fe40008706670 */
[----:B------:R-:W-:Y:S02]  /*4aa0*/  USHF.R.U32.HI UR4, URZ, UR23, UR4 ;  /* 0x00000017ff047299 */ /* 0x000fe40008011604 */
[----:B------:R-:W-:Y:S02]  /*4ab0*/  UIMAD.WIDE.U32 UR8, UR5, UR22, URZ ;  /* 0x00000016050872a5 */ /* 0x000fe4000f8e00ff */
[----:B------:R-:W-:Y:S04]  /*4ac0*/  USEL UR10, UR6, UR4, !UP4 ;  /* 0x00000004060a7287 */ /* 0x000fe8000e000000 */
[----:B------:R-:W-:Y:S01]  /*4ad0*/  UIADD3 UR11, UPT, UPT, -UR10, URZ, URZ ;  /* 0x000000ff0a0b7290 */ /* 0x000fe2000fffe1ff */
[----:B------:R-:W-:Y:S02]  /*4ae0*/  @!UP0 UMOV UR4, UR9 ;  /* 0x0000000900048c82 */ /* 0x000fe40008000000 */
[----:B------:R-:W-:Y:S02]  /*4af0*/  @!UP0 USHF.R.U32.HI UR4, URZ, UR23, UR4 ;  /* 0x00000017ff048299 */ /* 0x000fe40008011604 */
[----:B------:R-:W-:Y:S02]  /*4b00*/  UIMAD UR8, UR42, UR11, UR6 ;  /* 0x0000000b2a0872a4 */ /* 0x000fe4000f8e0206 */
[----:B------:R-:W-:Y:S04]  /*4b10*/  @!UP0 USEL UR4, UR5, UR4, !UP4 ;  /* 0x0000000405048287 */ /* 0x000fe8000e000000 */
[----:B------:R-:W-:Y:S02]  /*4b20*/  @!UP0 UIMAD UR8, UR7, UR8, UR4 ;  /* 0x00000008070882a4 */ /* 0x000fe4000f8e0204 */
[----:B------:R-:W-:Y:S02]  /*4b30*/  @!UP0 UIADD3 UR9, UPT, UPT, UR10, -UR4, URZ ;  /* 0x800000040a098290 */ /* 0x000fe4000fffe0ff */
[----:B------:R-:W-:Y:S02]  /*4b40*/  UIADD3 UR4, UPT, UPT, -UR5, URZ, URZ ;  /* 0x000000ff05047290 */ /* 0x000fe4000fffe1ff */
[----:B------:R-:W-:Y:S02]  /*4b50*/  UIADD3 UR7, UPT, UPT, -UR6, URZ, URZ ;  /* 0x000000ff06077290 */ /* 0x000fe4000fffe1ff */
[----:B------:R-:W-:Y:S02]  /*4b60*/  @!UP0 UIMAD UR6, UR9, UR42, UR5 ;  /* 0x0000002a090682a4 */ /* 0x000fe4000f8e0205 */
[----:B------:R-:W-:Y:S02]  /*4b70*/  UIMAD UR14, UR15, UR4, UR14 ;  /* 0x000000040f0e72a4 */ /* 0x000fe4000f8e020e */
[----:B------:R-:W-:Y:S01]  /*4b80*/  UIMAD UR13, UR50, UR7, UR13 ;  /* 0x00000007320d72a4 */ /* 0x000fe2000f8e020d */
[----:B------:R-:W-:Y:S02]  /*4b90*/  @!UP0 UMOV UR5, UR8 ;  /* 0x0000000800058c82 */ /* 0x000fe40008000000 */
[----:B------:R-:W-:Y:S02]  /*4ba0*/  UIMAD UR14, UR5, UR15, UR14 ;  /* 0x0000000f050e72a4 */ /* 0x000fe4000f8e020e */
[----:B------:R-:W-:Y:S11]  /*4bb0*/  UIMAD UR13, UR6, UR50, UR13 ;  /* 0x00000032060d72a4 */ /* 0x000ff6000f8e020d */
[----:B------:R-:W-:Y:S01]  /*4bc0*/  @!UPT UIADD3 URZ, UPT, UPT, URZ, URZ, URZ ;  /* 0x000000fffffff290 */ /* 0x000fe2000fffe0ff */
.L_x_87:
[----:B------:R-:W3:Y:S01]  /*4bd0*/  @!UP2 LDCU.128 UR8, c[0x0][0xb10] ;  /* 0x00016200ff08a7ac */ /* 0x000ee20008000c00 */
[C---:B----4-:R-:W-:Y:S02]  /*4be0*/  ISETP.NE.U32.AND P1, PT, R4.reuse, RZ, PT ;  /* 0x000000ff0400720c */ /* 0x050fe40003f25070 */
[----:B------:R-:W-:Y:S02]  /*4bf0*/  ISETP.NE.U32.AND P0, PT, R4, RZ, PT ;  /* 0x000000ff0400720c */ /* 0x000fe40003f05070 */
[C---:B------:R-:W-:Y:S02]  /*4c00*/  ISETP.NE.AND.EX P1, PT, R5.reuse, RZ, PT, P1 ;  /* 0x000000ff0500720c */ /* 0x040fe40003f25310 */
[----:B------:R-:W-:Y:S01]  /*4c10*/  ISETP.NE.AND.EX P0, PT, R5, RZ, PT, P0 ;  /* 0x000000ff0500720c */ /* 0x000fe20003f05300 */
[----:B------:R-:W4:Y:S01]  /*4c20*/  @!UP2 LDCU UR5, c[0x0][0xb0c] ;  /* 0x00016180ff05a7ac */ /* 0x000f220008000800 */
[----:B------:R-:W-:Y:S01]  /*4c30*/  SHF.L.U32 R9, R15, 0x1f, RZ ;  /* 0x0000001f0f097819 */ /* 0x000fe200000006ff */
[----:B------:R-:W-:Y:S02]  /*4c40*/  USHF.L.U32 UR35, UR16, 0x7, URZ ;  /* 0x0000000710237899 */ /* 0x000fe400080006ff */
[----:B------:R-:W-:Y:S02]  /*4c50*/  USHF.L.U32 UR34, UR20, 0x8, URZ ;  /* 0x0000000814227899 */ /* 0x000fe400080006ff */
[----:B---3--:R-:W-:Y:S07]  /*4c60*/  UIMAD.WIDE.U32 UR6, UR14, UR8, URZ ;  /* 0x000000080e0672a5 */ /* 0x008fee000f8e00ff */
[----:B------:R-:W-:Y:S01]  /*4c70*/  @!UP2 UMOV UR4, UR7 ;  /* 0x000000070004ac82 */ /* 0x000fe20008000000 */
[----:B----4-:R-:W-:Y:S02]  /*4c80*/  @!UP2 UISETP.NE.AND UP0, UPT, UR5, 0x1, UPT ;  /* 0x000000010500a88c */ /* 0x010fe4000bf05270 */
[----:B------:R-:W-:Y:S02]  /*4c90*/  @!UP2 USHF.R.U32.HI UR4, URZ, UR9, UR4 ;  /* 0x00000009ff04a299 */ /* 0x000fe40008011604 */
[----:B------:R-:W-:Y:S02]  /*4ca0*/  UIMAD.WIDE.U32 UR6, UR13, UR11, URZ ;  /* 0x0000000b0d0672a5 */ /* 0x000fe4000f8e00ff */
[----:B------:R-:W-:Y:S02]  /*4cb0*/  @!UP2 USEL UR8, UR14, UR4, !UP0 ;  /* 0x000000040e08a287 */ /* 0x000fe4000c000000 */
[----:B------:R-:W-:Y:S03]  /*4cc0*/  @!UP2 UISETP.NE.AND UP0, UPT, UR10, 0x1, UPT ;  /* 0x000000010a00a88c */ /* 0x000fe6000bf05270 */
[----:B------:R-:W-:Y:S02]  /*4cd0*/  @!UP2 UMOV UR6, UR7 ;  /* 0x000000070006ac82 */ /* 0x000fe40008000000 */
[----:B------:R-:W3:Y:S02]  /*4ce0*/  @!UP2 LDCU UR4, c[0x0][0xb20] ;  /* 0x00016400ff04a7ac */ /* 0x000ee40008000800 */
[----:B---3--:R-:W-:Y:S04]  /*4cf0*/  @!UP2 USHF.R.U32.HI UR6, URZ, UR4, UR6 ;  /* 0x00000004ff06a299 */ /* 0x008fe80008011606 */
[----:B------:R-:W-:Y:S04]  /*4d00*/  @!UP2 USEL UR6, UR13, UR6, !UP0 ;  /* 0x000000060d06a287 */ /* 0x000fe8000c000000 */
[----:B------:R-:W-:Y:S02]  /*4d10*/  @!UP2 UIADD3 UR4, UPT, UPT, -UR8, UR6, URZ ;  /* 0x000000060804a290 */ /* 0x000fe4000fffe1ff */
[----:B------:R-:W-:Y:S02]  /*4d20*/  @!UP2 UIADD3 UR6, UPT, UPT, UR8, -UR6, URZ ;  /* 0x800000060806a290 */ /* 0x000fe4000fffe0ff */
[----:B------:R-:W-:Y:S02]  /*4d30*/  @!UP2 UIMAD UR14, UR4, UR5, UR14 ;  /* 0x00000005040ea2a4 */ /* 0x000fe4000f8e020e */
[----:B------:R-:W-:Y:S01]  /*4d40*/  @!UP2 UIMAD UR13, UR6, UR10, UR13 ;  /* 0x0000000a060da2a4 */ /* 0x000fe2000f8e020d */
[----:B------:R-:W-:Y:S11]  /*4d50*/  BRA.U UP3, `(.L_x_88) ;  /* 0x0000000103107547 */ /* 0x000ff6000b800000 */
[----:B--2---:R-:W-:Y:S04]  /*4d60*/  MOV R0, UR40 ;  /* 0x0000002800007c02 */ /* 0x004fe80008000f00 */
[----:B------:R-:W-:Y:S04]  /*4d70*/  SHF.L.U32 R11, R0, 0x1f, RZ ;  /* 0x0000001f000b7819 */ /* 0x000fe800000006ff */
[----:B------:R-:W2:Y:S02]  /*4d80*/  SYNCS.PHASECHK.TRANS64.TRYWAIT P2, [UR21+0x68], R11 ;  /* 0x0000680bff0075a7 */ /* 0x000ea40008041115 */
[----:B--2---:R-:W-:Y:S05]  /*4d90*/  @!P2 BRA `(.L_x_89) ;  /* 0x000000740060a947 */ /* 0x004fea0003800000 */
.L_x_88:
[----:B------:R-:W-:Y:S05]  /*4da0*/  @!P1 BRA `(.L_x_90) ;  /* 0x0000000000309947 */ /* 0x000fea0003800000 */
[----:B------:R-:W-:Y:S01]  /*4db0*/  ISETP.NE.U32.AND P1, PT, R2, RZ, PT ;  /* 0x000000ff0200720c */ /* 0x000fe20003f25070 */
[----:B------:R-:W3:Y:S01]  /*4dc0*/  LDCU.64 UR4, c[0x0][0x358] ;  /* 0x00006b00ff0477ac */ /* 0x000ee20008000a00 */
[----:B------:R-:W-:Y:S02]  /*4dd0*/  IMAD.MOV.U32 R146, RZ, RZ, 0x1 ;  /* 0x00000001ff927424 */ /* 0x000fe400078e00ff */
[----:B------:R-:W-:Y:S11]  /*4de0*/  ISETP.NE.AND.EX P1, PT, R3, RZ, PT, P1 ;  /* 0x000000ff0300720c */ /* 0x000ff60003f25310 */
[----:B------:R-:W-:Y:S02]  /*4df0*/  @!UPT UIADD3 URZ, UPT, UPT, URZ, URZ, URZ ;  /* 0x000000fffffff290 */ /* 0x000fe4000fffe0ff */
[----:B--2---:R-:W2:Y:S01]  /*4e00*/  @P1 LDC.64 R10, c[0x0][0x888] ;  /* 0x00022200ff0a1b82 */ /* 0x004ea20000000a00 */
[----:B------:R-:W-:Y:S04]  /*4e10*/  @P1 IMAD R0, R4, UR36, RZ ;  /* 0x0000002404001c24 */ /* 0x000fe8000f8e02ff */
[----:B--2---:R-:W-:Y:S04]  /*4e20*/  @P1 IMAD.WIDE R10, R0, 0x4, R10 ;  /* 0x00000004000a1825 */ /* 0x004fe800078e020a */
[----:B------:R-:W-:Y:S01]  /*4e30*/  HFMA2 R0, -RZ, RZ, 0, 5.9604644775390625e-08 ;  /* 0x00000001ff007431 */ /* 0x000fe200000001ff */
[----:B---3-5:R3:W5:Y:S04]  /*4e40*/  @P1 LDG.E R73, desc[UR4][R10.64] ;  /* 0x000000040a491981 */ /* 0x028768000c1e1900 */
[----:B------:R-:W-:Y:S01]  /*4e50*/  @!P1 PRMT R146, R0, 0x7610, R146 ;  /* 0x0000761000929816 */ /* 0x000fe20000000092 */
[----:B---3--:R-:W4:Y:S06]  /*4e60*/  @!P1 LDC R73, c[0x0][0x880] ;  /* 0x00022000ff499b82 */ /* 0x008f2c0000000800 */
.L_x_90:
[----:B----45:R-:W-:Y:S01]  /*4e70*/  @!P0 FSETP.EQ.AND P1, PT, R73, RZ, PT ;  /* 0x000000ff4900820b */ /* 0x030fe20003f22000 */
[----:B------:R-:W-:Y:S01]  /*4e80*/  @!UPT UIADD3 URZ, UPT, UPT, URZ, URZ, URZ ;  /* 0x000000fffffff290 */ /* 0x000fe2000fffe0ff */
[----:B------:R-:W-:Y:S11]  /*4e90*/  @!P0 BRA `(.L_x_91) ;  /* 0x0000000000188947 */ /* 0x000ff60003800000 */
[----:B------:R-:W-:Y:S02]  /*4ea0*/  LOP3.LUT P0, RZ, R146, 0xff, RZ, 0xc0, !PT ;  /* 0x000000ff92ff7812 */ /* 0x000fe4000780c0ff */
[----:B------:R-:W-:Y:S04]  /*4eb0*/  ISETP.NE.U32.AND P1, PT, R2, RZ, PT ;  /* 0x000000ff0200720c */ /* 0x000fe80003f25070 */
[----:B------:R-:W-:Y:S04]  /*4ec0*/  ISETP.NE.AND.EX P1, PT, R3, RZ, PT, P1 ;  /* 0x000000ff0300720c */ /* 0x000fe80003f25310 */
[----:B------:R-:W-:Y:S03]  /*4ed0*/  PLOP3.LUT P1, PT, P1, PT, PT, 0x8, 0x80 ;  /* 0x000000000080781c */ /* 0x000fe60000f2e170 */
[----:B------:R-:W-:Y:S11]  /*4ee0*/  @P0 FSETP.EQ.AND P1, PT, R73, RZ, PT ;  /* 0x000000ff4900020b */ /* 0x000ff60003f22000 */
[----:B------:R-:W-:Y:S02]  /*4ef0*/  @!UPT UIADD3 URZ, UPT, UPT, URZ, URZ, URZ ;  /* 0x000000fffffff290 */ /* 0x000fe4000fffe0ff */
.L_x_91:
[----:B------:R-:W3:Y:S01]  /*4f00*/  SYNCS.PHASECHK.TRANS64.TRYWAIT P2, [UR21+0x40], R9 ;  /* 0x00004009ff0075a7 */ /* 0x000ee20008041115 */
[----:B------:R-:W-:Y:S04]  /*4f10*/  ELECT P0, URZ, PT ;  /* 0x0000000000ff782f */ /* 0x000fe80003800000 */
[----:B------:R-:W-:Y:S11]  /*4f20*/  PLOP3.LUT P1, PT, P1, P0, PT, 0xf2, 0x2f ;  /* 0x00000000002f781c */ /* 0x000ff60000f21e72 */
[----:B------:R-:W-:Y:S02]  /*4f30*/  @!UPT UIADD3 URZ, UPT, UPT, URZ, URZ, URZ ;  /* 0x000000fffffff290 */ /* 0x000fe4000fffe0ff */
[----:B------:R-:W-:Y:S05]  /*4f40*/  @!P1 IADD3 R8, P0, PT, R16, 0x580, RZ ;  /* 0x0000058010089810 */ /* 0x000fea0007f1e0ff */
[----:B------:R-:W-:Y:S01]  /*4f50*/  @!P1 IMAD.X R6, RZ, RZ, R17, P0 ;  /* 0x000000ffff069224 */ /* 0x000fe200000e0611 */
[----:B---3--:R-:W-:Y:S07]  /*4f60*/  @!P2 BRA `(.L_x_92) ;  /* 0x000000740004a947 */ /* 0x008fee0003800000 */
.L_x_174:
[----:B------:R-:W-:Y:S01]  /*4f70*/  @!P1 R2UR UR5, R8 ;  /* 0x00000000080592ca */ /* 0x000fe200000e0000 */
[----:B------:R-:W-:Y:S01]  /*4f80*/  VOTEU.ALL UP0, P1 ;  /* 0x0000000000ff7886 */ /* 0x000fe20000800000 */
[----:B------:R-:W-:Y:S01]  /*4f90*/  @!P1 R2UR UR4, R6 ;  /* 0x00000000060492ca */ /* 0x000fe200000e0000 */
[----:B--2---:R-:W-:Y:S01]  /*4fa0*/  @!P1 IMAD.MOV.U32 R0, RZ, RZ, 0x4000 ;  /* 0x00004000ff009424 */ /* 0x004fe200078e00ff */
[----:B------:R-:W-:Y:S01]  /*4fb0*/  UMOV UR8, 0x0 ;  /* 0x0000000000087882 */ /* 0x000fe20000000000 */
[----:B------:R-:W-:Y:S01]  /*4fc0*/  UMOV UR9, 0x10000000 ;  /* 0x1000000000097882 */ /* 0x000fe20000000000 */
[----:B------:R-:W-:Y:S01]  /*4fd0*/  @!UP0 UIADD3 UR32, UPT, UPT, UR21, 0x400, URZ ;  /* 0x0000040015208890 */ /* 0x000fe2000fffe0ff */
[----:B------:R-:W-:Y:S01]  /*4fe0*/  @!P1 IADD3 R8, P0, PT, R16, 0x580, RZ ;  /* 0x0000058010089810 */ /* 0x000fe20007f1e0ff */
[----:B------:R-:W-:Y:S01]  /*4ff0*/  VOTEU.ALL UP0, P1 ;  /* 0x0000000000ff7886 */ /* 0x000fe20000800000 */
[----:B------:R-:W-:Y:S03]  /*5000*/  UPRMT UR6, UR47, 0x654, UR33 ;  /* 0x000006542f067896 */ /* 0x000fe60008000021 */
[----:B------:R-:W-:Y:S02]  /*5010*/  @!P1 IMAD.X R6, RZ, RZ, R17, P0 ;  /* 0x000000ffff069224 */ /* 0x000fe400000e0611 */
[----:B------:R-:W-:Y:S02]  /*5020*/  IMAD.U32 R10, RZ, RZ, UR5 ;  /* 0x00000005ff0a7e24 */ /* 0x000fe4000f8e00ff */
[----:B------:R-:W-:Y:S03]  /*5030*/  IMAD.U32 R11, RZ, RZ, UR4 ;  /* 0x00000004ff0b7e24 */ /* 0x000fe6000f8e00ff */
[----:B------:R-:W-:Y:S02]  /*5040*/  @!P1 R2UR UR4, R10 ;  /* 0x000000000a0492ca */ /* 0x000fe400000e0000 */
[----:B------:R-:W-:Y:S11]  /*5050*/  @!P1 R2UR UR5, R11 ;  /* 0x000000000b0592ca */ /* 0x000ff600000e0000 */
[----:B------:R-:W-:Y:S02]  /*5060*/  @!UPT UIADD3 URZ, UPT, UPT, URZ, URZ, URZ ;  /* 0x000000fffffff290 */ /* 0x000fe4000fffe0ff */
[----:B------:R2:W-:Y:S01]  /*5070*/  @!UP0 UTMALDG.3D [UR32], [UR4], desc[UR8] ;  /* 0x00000820040085b4 */ /* 0x0005e20008011000 */
[----:B------:R2:W-:Y:S01]  /*5080*/  @!P1 SYNCS.ARRIVE.TRANS64.RED.A0TR RZ, [UR21+0x20], R0 ;  /* 0x00002000ffff99a7 */ /* 0x0005e20008300415 */
[----:B------:R-:W-:Y:S01]  /*5090*/  SYNCS.ARRIVE.TRANS64.RED.A1T0 RZ, [UR6], RZ ;  /* 0x000000ffffff79a7 */ /* 0x000fe20008100406 */
[----:B------:R-:W3:Y:S02]  /*50a0*/  SYNCS.PHASECHK.TRANS64.TRYWAIT P2, [UR21+0x48], R9 ;  /* 0x00004809ff0075a7 */ /* 0x000ee40008041115 */
[----:B--23--:R-:W-:Y:S05]  /*50b0*/  @!P2 BRA `(.L_x_93) ;  /* 0x0000007000c8a947 */ /* 0x00cfea0003800000 */
.L_x_176:
        /* <DEDUP_REMOVED lines=8> */
[----:B------:R-:W-:Y:S01]  /*5140*/  @!UP0 UIADD3 UR24, UPT, UPT, UR21, 0x4400, URZ ;  /* 0x0000440015188890 */ /* 0x000fe2000fffe0ff */
[----:B------:R-:W-:Y:S01]  /*5150*/  VOTEU.ALL UP0, P1 ;  /* 0x0000000000ff7886 */ /* 0x000fe20000800000 */
[----:B------:R-:W-:Y:S01]  /*5160*/  UMOV UR27, UR35 ;  /* 0x00000023001b7c82 */ /* 0x000fe20008000000 */
[----:B------:R-:W-:Y:S02]  /*5170*/  UMOV UR28, UR36 ;  /* 0x00000024001c7c82 */ /* 0x000fe40008000000 */
[----:B------:R-:W-:Y:S01]  /*5180*/  IMAD.U32 R10, RZ, RZ, UR5 ;  /* 0x00000005ff0a7e24 */ /* 0x000fe2000f8e00ff */
[----:B------:R-:W-:Y:S01]  /*5190*/  UPRMT UR6, UR47, 0x654, UR25 ;  /* 0x000006542f067896 */ /* 0x000fe20008000019 */
[----:B------:R-:W-:Y:S02]  /*51a0*/  IMAD.U32 R11, RZ, RZ, UR4 ;  /* 0x00000004ff0b7e24 */ /* 0x000fe4000f8e00ff */
[----:B------:R-:W-:Y:S01]  /*51b0*/  @!P1 IMAD.X R6, RZ, RZ, R17, P0 ;  /* 0x000000ffff069224 */ /* 0x000fe200000e0611 */
        /* <DEDUP_REMOVED lines=8> */
.L_x_178:
[----:B------:R-:W-:Y:S01]  /*5240*/  @!P1 R2UR UR5, R8 ;  /* 0x00000000080592ca */ /* 0x000fe200000e0000 */
[----:B------:R-:W-:Y:S01]  /*5250*/  VOTEU.ALL UP0, P1 ;  /* 0x0000000000ff7886 */ /* 0x000fe20000800000 */
[----:B------:R-:W-:Y:S01]  /*5260*/  @!P1 R2UR UR4, R6 ;  /* 0x00000000060492ca */ /* 0x000fe200000e0000 */
[----:B--2---:R-:W-:Y:S01]  /*5270*/  @!P1 IMAD.MOV.U32 R0, RZ, RZ, 0x4000 ;  /* 0x00004000ff009424 */ /* 0x004fe200078e00ff */
[----:B------:R-:W-:Y:S01]  /*5280*/  UMOV UR8, 0x0 ;  /* 0x0000000000087882 */ /* 0x000fe20000000000 */
[----:B------:R-:W-:Y:S01]  /*5290*/  UMOV UR9, 0x10000000 ;  /* 0x1000000000097882 */ /* 0x000fe20000000000 */
[----:B------:R-:W-:Y:S01]  /*52a0*/  @!UP0 UIADD3 UR18, UPT, UPT, UR34, 0x80, URZ ;  /* 0x0000008022128890 */ /* 0x000fe2000fffe0ff */
[----:B------:R-:W-:Y:S01]  /*52b0*/  VIADD R14, R14, 0x1 ;  /* 0x000000010e0e7836 */ /* 0x000fe20000000000 */
[----:B------:R-:W-:Y:S01]  /*52c0*/  @!UP0 UIADD3 UR16, UPT, UPT, UR21, 0x8400, URZ ;  /* 0x0000840015108890 */ /* 0x000fe2000fffe0ff */
[----:B------:R-:W-:Y:S01]  /*52d0*/  VOTEU.ALL UP0, P1 ;  /* 0x0000000000ff7886 */ /* 0x000fe20000800000 */
[----:B------:R-:W-:Y:S01]  /*52e0*/  UMOV UR19, UR35 ;  /* 0x0000002300137c82 */ /* 0x000fe20008000000 */
[----:B------:R-:W-:Y:S02]  /*52f0*/  UMOV UR20, UR36 ;  /* 0x0000002400147c82 */ /* 0x000fe40008000000 */
[----:B------:R-:W-:Y:S01]  /*5300*/  IMAD.U32 R10, RZ, RZ, UR5 ;  /* 0x00000005ff0a7e24 */ /* 0x000fe2000f8e00ff */
[----:B------:R-:W-:Y:S01]  /*5310*/  UPRMT UR6, UR47, 0x654, UR17 ;  /* 0x000006542f067896 */ /* 0x000fe20008000011 */
        /* <DEDUP_REMOVED lines=9> */
.L_x_180:
[----:B------:R-:W-:Y:S01]  /*53b0*/  @!P1 IADD3 R6, P0, PT, R16, 0x580, RZ ;  /* 0x0000058010069810 */ /* 0x000fe20007f1e0ff */
[----:B------:R-:W-:Y:S01]  /*53c0*/  VOTEU.ALL UP0, P1 ;  /* 0x0000000000ff7886 */ /* 0x000fe20000800000 */
[----:B------:R-:W-:Y:S01]  /*53d0*/  UMOV UR6, 0x0 ;  /* 0x0000000000067882 */ /* 0x000fe20000000000 */
[----:B------:R-:W-:Y:S01]  /*53e0*/  UMOV UR7, 0x10000000 ;  /* 0x1000000000077882 */ /* 0x000fe20000000000 */
[----:B------:R-:W-:Y:S01]  /*53f0*/  @!P1 R2UR UR5, R6 ;  /* 0x00000000060592ca */ /* 0x000fe200000e0000 */
[----:B--2---:R-:W-:Y:S01]  /*5400*/  @!P1 IMAD.X R0, RZ, RZ, R17, P0 ;  /* 0x000000ffff009224 */ /* 0x004fe200000e0611 */
[----:B------:R-:W-:Y:S01]  /*5410*/  @!UP0 UIADD3 UR10, UPT, UPT, UR34, 0xc0, URZ ;  /* 0x000000c0220a8890 */ /* 0x000fe2000fffe0ff */
[----:B------:R-:W-:Y:S01]  /*5420*/  R2UR UR16, R148 ;  /* 0x00000000941072ca */ /* 0x000fe200000e0000 */
[----:B------:R-:W-:Y:S01]  /*5430*/  @!UP0 UIADD3 UR8, UPT, UPT, UR21, 0xc400, URZ ;  /* 0x0000c40015088890 */ /* 0x000fe2000fffe0ff */
[----:B------:R-:W-:Y:S01]  /*5440*/  ISETP.NE.AND P0, PT, R14, 0x2, PT ;  /* 0x000000020e00780c */ /* 0x000fe20003f05270 */
[----:B------:R-:W-:Y:S01]  /*5450*/  @!UP0 UIADD3 UR9, UPT, UPT, UR21, 0x38, URZ ;  /* 0x0000003815098890 */ /* 0x000fe2000fffe0ff */
[----:B------:R-:W-:Y:S01]  /*5460*/  @!P1 R2UR UR4, R0 ;  /* 0x00000000000492ca */ /* 0x000fe200000e0000 */
[----:B------:R-:W-:Y:S01]  /*5470*/  VOTEU.ALL UP0, P1 ;  /* 0x0000000000ff7886 */ /* 0x000fe20000800000 */
[----:B------:R-:W-:Y:S01]  /*5480*/  UMOV UR11, UR35 ;  /* 0x00000023000b7c82 */ /* 0x000fe20008000000 */
[----:B------:R-:W-:Y:S01]  /*5490*/  UMOV UR12, UR36 ;  /* 0x00000024000c7c82 */ /* 0x000fe20008000000 */
[----:B------:R-:W-:Y:S01]  /*54a0*/  SEL R0, RZ, 0x1, P0 ;  /* 0x00000001ff007807 */ /* 0x000fe20000000000 */
[----:B------:R-:W-:Y:S01]  /*54b0*/  UIADD3 UR20, UPT, UPT, UR13, UR63, URZ ;  /* 0x0000003f0d147290 */ /* 0x000fe2000fffe0ff */
[----:B------:R-:W-:Y:S01]  /*54c0*/  IMAD.U32 R8, RZ, RZ, UR5 ;  /* 0x00000005ff087e24 */ /* 0x000fe2000f8e00ff */
[----:B------:R-:W-:Y:S01]  /*54d0*/  LOP3.LUT R15, R15, 0x1, RZ, 0x3c, !PT ;  /* 0x000000010f0f7812 */ /* 0x000fe200078e3cff */
[----:B------:R-:W-:Y:S01]  /*54e0*/  UPLOP3.LUT UP3, UPT, UPT, UPT, UPT, 0x80, 0x8 ;  /* 0x000000000008789c */ /* 0x000fe20003f6f070 */
[----:B------:R-:W-:Y:S01]  /*54f0*/  LOP3.LUT R13, R13, R0, RZ, 0x3c, !PT ;  /* 0x000000000d0d7212 */ /* 0x000fe200078e3cff */
[----:B------:R-:W-:Y:S01]  /*5500*/  UIADD3 UR16, UPT, UPT, UR14, UR16, URZ ;  /* 0x000000100e107290 */ /* 0x000fe2000fffe0ff */
[----:B------:R-:W-:Y:S01]  /*5510*/  SEL R14, R14, RZ, P0 ;  /* 0x000000ff0e0e7207 */ /* 0x000fe20000000000 */
[----:B------:R-:W-:Y:S01]  /*5520*/  UMOV UR36, UR29 ;  /* 0x0000001d00247c82 */ /* 0x000fe20008000000 */
[----:B------:R-:W-:Y:S01]  /*5530*/  IMAD.U32 R9, RZ, RZ, UR4 ;  /* 0x00000004ff097e24 */ /* 0x000fe2000f8e00ff */
[----:B------:R-:W-:Y:S04]  /*5540*/  @!P1 R2UR UR4, R8 ;  /* 0x00000000080492ca */ /* 0x000fe800000e0000 */
[----:B------:R-:W-:Y:S11]  /*5550*/  @!P1 R2UR UR5, R9 ;  /* 0x00000000090592ca */ /* 0x000ff600000e0000 */
[----:B------:R-:W-:Y:S02]  /*5560*/  @!UPT UIADD3 URZ, UPT, UPT, URZ, URZ, URZ ;  /* 0x000000fffffff290 */ /* 0x000fe4000fffe0ff */
[----:B------:R2:W-:Y:S01]  /*5570*/  @!UP0 UTMALDG.3D [UR8], [UR4], desc[UR6] ;  /* 0x00000608040085b4 */ /* 0x0005e20008011000 */
[----:B------:R2:W-:Y:S01]  /*5580*/  @!P1 SYNCS.ARRIVE.TRANS64.RED.A0TR RZ, [UR21+0x38], R7 ;  /* 0x00003807ffff99a7 */ /* 0x0005e20008300415 */
[----:B------:R-:W-:Y:S01]  /*5590*/  SYNCS.ARRIVE.TRANS64.RED.A1T0 RZ, [UR37], RZ ;  /* 0x000000ffffff79a7 */ /* 0x000fe20008100425 */
[----:B------:R-:W-:Y:S05]  /*55a0*/  BRA.U UP1, `(.L_x_96) ;  /* 0xfffffff101687547 */ /* 0x000fea000b83ffff */
[----:B------:R-:W-:-:S04]  /*55b0*/  SHF.L.U32 R3, R15, 0x1f, RZ ;  /* 0x0000001f0f037819 */ /* 0x000fc800000006ff */
[----:B------:R-:W3:Y:S02]  /*55c0*/  SYNCS.PHASECHK.TRANS64.TRYWAIT P0, [UR21+0x40], R3 ;  /* 0x00004003ff0075a7 */ /* 0x000ee40008001115 */
[----:B---3--:R-:W-:Y:S05]  /*55d0*/  @!P0 BRA `(.L_x_97) ;  /* 0x0000006c00c88947 */ /* 0x008fea0003800000 */
.L_x_182:
[----:B------:R-:W4:Y:S02]  /*55e0*/  SYNCS.PHASECHK.TRANS64.TRYWAIT P0, [UR21+0x48], R3 ;  /* 0x00004803ff0075a7 */ /* 0x000f240008001115 */
[----:B----4-:R-:W-:Y:S05]  /*55f0*/  @!P0 BRA `(.L_x_98) ;  /* 0x0000006c00d88947 */ /* 0x010fea0003800000 */
.L_x_184:
[----:B------:R-:W4:Y:S02]  /*5600*/  SYNCS.PHASECHK.TRANS64.TRYWAIT P0, [UR21+0x50], R3 ;  /* 0x00005003ff0075a7 */ /* 0x000f240008001115 */
[----:B----4-:R-:W-:Y:S05]  /*5610*/  @!P0 BRA `(.L_x_99) ;  /* 0x0000006c00e88947 */ /* 0x010fea0003800000 */
.L_x_186:
[----:B---3--:R-:W-:-:S07]  /*5620*/  MOV R0, UR21 ;  /* 0x0000001500007c02 */ /* 0x008fce0008000f00 */
.L_x_100:
[----:B---3--:R-:W-:-:S04]  /*5630*/  SHF.L.U32 R3, R15, 0x1f, RZ ;  /* 0x0000001f0f037819 */ /* 0x008fc800000006ff */
[----:B------:R3:W4:Y:S03]  /*5640*/  SYNCS.PHASECHK.TRANS64.TRYWAIT P0, [R0+URZ+0x58], R3 ;  /* 0x00005803000075a7 */ /* 0x00072600080011ff */
[----:B----4-:R-:W-:Y:S05]  /*5650*/  @!P0 NANOSLEEP.SYNCS 0x989680 ;  /* 0x009896800000895d */ /* 0x010fea0003900000 */
[----:B------:R-:W4:Y:S02]  /*5660*/  @!P0 SYNCS.PHASECHK.TRANS64 P0, [R0+URZ+0x58], R3 ;  /* 0x00005803000085a7 */ /* 0x000f2400080010ff */
[----:B-12-4-:R-:W-:Y:S05]  /*5670*/  @P0 EXIT ;  /* 0x000000000000094d */ /* 0x016fea0003800000 */
[----:B------:R-:W-:Y:S05]  /*5680*/  BRA `(.L_x_100) ;  /* 0xfffffffc00e87947 */ /* 0x000fea000383ffff */
.L_x_85:
[----:B------:R-:W-:-:S06]  /*5690*/  UISETP.GE.AND UP0, UPT, UR17, 0x4, UPT ;  /* 0x000000041100788c */ /* 0x000fcc000bf06270 */
[----:B------:R-:W-:-:S13]  /*56a0*/  PLOP3.LUT P0, PT, PT, PT, UP0, 0x80, 0x8 ;  /* 0x000000000008781c */ /* 0x000fda0003f0f008 */
[----:B------:R-:W-:Y:S05]  /*56b0*/  @!P0 EXIT ;  /* 0x000000000000894d */ /* 0x000fea0003800000 */
[----:B------:R-:W-:Y:S01]  /*56c0*/  BAR.SYNC.DEFER_BLOCKING 0x6, 0xa0 ;  /* 0x0182800000007b1d */ /* 0x000fe20000010000 */
[C---:B------:R-:W-:Y:S01]  /*56d0*/  IMAD.SHL.U32 R3, R160.reuse, 0x40, RZ ;  /* 0x00000040a0037824 */ /* 0x040fe200078e00ff */
[C---:B------:R-:W-:Y:S01]  /*56e0*/  LOP3.LUT R145, R160.reuse, 0x1, RZ, 0xc0, !PT ;  /* 0x00000001a0917812 */ /* 0x040fe200078ec0ff */
[C---:B------:R-:W-:Y:S02]  /*56f0*/  IMAD.U32 R69, R160.reuse, 0x10000, RZ ;  /* 0x00010000a0457824 */ /* 0x040fe400078e00ff */
[----:B------:R-:W-:Y:S02]  /*5700*/  HFMA2 R157, -RZ, RZ, 0, 5.9604644775390625e-08 ;  /* 0x00000001ff9d7431 */ /* 0x000fe400000001ff */
[C---:B------:R-:W-:Y:S01]  /*5710*/  IMAD.SHL.U32 R144, R160.reuse, 0x8, RZ ;  /* 0x00000008a0907824 */ /* 0x040fe200078e00ff */
[----:B------:R-:W-:Y:S01]  /*5720*/  UMOV UR44, 0x400 ;  /* 0x00000400002c7882 */ /* 0x000fe20000000000 */
[----:B------:R-:W1:Y:S01]  /*5730*/  LDCU.64 UR4, c[0x0][0x890] ;  /* 0x00011200ff0477ac */ /* 0x000e620008000a00 */
[----:B------:R-:W2:Y:S01]  /*5740*/  LDC.64 R142, c[0x0][0x8b0] ;  /* 0x00022c00ff8e7b82 */ /* 0x000ea20000000a00 */
[----:B------:R-:W-:Y:S01]  /*5750*/  ISETP.NE.U32.AND P0, PT, R145, 0x1, PT ;  /* 0x000000019100780c */ /* 0x000fe20003f05070 */
[----:B------:R-:W-:Y:S01]  /*5760*/  IMAD.MOV.U32 R159, RZ, RZ, 0x2 ;  /* 0x00000002ff9f7424 */ /* 0x000fe200078e00ff */
[----:B------:R-:W-:Y:S01]  /*5770*/  ULEA UR44, UR47, UR44, 0x18 ;  /* 0x0000002c2f2c7291 */ /* 0x000fe2000f8ec0ff */
[----:B------:R-:W-:Y:S01]  /*5780*/  LOP3.LUT R7, R3, 0x1c0, RZ, 0xc0, !PT ;  /* 0x000001c003077812 */ /* 0x000fe200078ec0ff */
[----:B------:R-:W-:Y:S01]  /*5790*/  IMAD.MOV.U32 R158, RZ, RZ, 0x4 ;  /* 0x00000004ff9e7424 */ /* 0x000fe200078e00ff */
[----:B------:R-:W-:Y:S01]  /*57a0*/  LOP3.LUT R69, R69, 0x600000, RZ, 0xc0, !PT ;  /* 0x0060000045457812 */ /* 0x000fe200078ec0ff */
[----:B------:R-:W-:Y:S01]  /*57b0*/  IMAD.MOV.U32 R68, RZ, RZ, RZ ;  /* 0x000000ffff447224 */ /* 0x000fe200078e00ff */
[----:B------:R-:W3:Y:S01]  /*57c0*/  LDC.64 R140, c[0x0][0x8a8] ;  /* 0x00022a00ff8c7b82 */ /* 0x000ee20000000a00 */
[----:B------:R-:W-:Y:S01]  /*57d0*/  R2P PR, R160, 0x6 ;  /* 0x00000006a0007804 */ /* 0x000fe20000000000 */
[----:B------:R-:W-:Y:S01]  /*57e0*/  IMAD.MOV.U32 R156, RZ, RZ, RZ ;  /* 0x000000ffff9c7224 */ /* 0x000fe200078e00ff */
[----:B------:R-:W-:Y:S01]  /*57f0*/  LOP3.LUT R144, R7, 0x38, R144, 0xf8, !PT ;  /* 0x0000003807907812 */ /* 0x000fe200078ef890 */
[----:B------:R-:W-:Y:S01]  /*5800*/  IMAD.MOV.U32 R152, RZ, RZ, RZ ;  /* 0x000000ffff987224 */ /* 0x000fe200078e00ff */
[----:B------:R-:W-:Y:S01]  /*5810*/  P2R R2, PR, RZ, 0x1 ;  /* 0x00000001ff027803 */ /* 0x000fe20000000000 */
[----:B------:R-:W4:Y:S01]  /*5820*/  LDCU UR60, c[0x0][0x370] ;  /* 0x00006e00ff3c77ac */ /* 0x000f220008000800 */
[----:B------:R-:W-:Y:S01]  /*5830*/  LOP3.LUT R144, R144, 0x1e00, R3, 0xf8, !PT ;  /* 0x00001e0090907812 */ /* 0x000fe200078ef803 */
[----:B------:R-:W4:Y:S01]  /*5840*/  LDS R0, [UR44+0x100] ;  /* 0x0001002cff007984 */ /* 0x000f220008000800 */
[----:B-1----:R-:W-:Y:S01]  /*5850*/  MOV R162, UR4 ;  /* 0x0000000400a27c02 */ /* 0x002fe20008000f00 */
[----:B------:R-:W-:Y:S01]  /*5860*/  UIADD3 UR4, UPT, UPT, UR44, 0x400, URZ ;  /* 0x000004002c047890 */ /* 0x000fe2000fffe0ff */
[----:B------:R-:W-:Y:S01]  /*5870*/  IMAD.U32 R161, RZ, RZ, UR5 ;  /* 0x00000005ffa17e24 */ /* 0x000fe2000f8e00ff */
[----:B------:R-:W-:Y:S01]  /*5880*/  LOP3.LUT R160, R160, 0x60, RZ, 0xc0, !PT ;  /* 0x00000060a0a07812 */ /* 0x000fe200078ec0ff */
[----:B------:R-:W1:Y:S01]  /*5890*/  LDCU UR43, c[0x0][0xb0c] ;  /* 0x00016180ff2b77ac */ /* 0x000e620008000800 */
[----:B------:R-:W-:-:S02]  /*58a0*/  MOV R155, RZ ;  /* 0x000000ff009b7202 */ /* 0x000fc40000000f00 */
[----:B------:R-:W-:Y:S01]  /*58b0*/  SEL R159, R159, 0xfffffffe, !P1 ;  /* 0xfffffffe9f9f7807 */ /* 0x000fe20004800000 */
[----:B------:R-:W-:Y:S01]  /*58c0*/  IMAD.U32 R150, RZ, RZ, UR4 ;  /* 0x00000004ff967e24 */ /* 0x000fe2000f8e00ff */
[----:B------:R-:W-:Y:S01]  /*58d0*/  SEL R158, R158, 0xfffffffc, !P2 ;  /* 0xfffffffc9e9e7807 */ /* 0x000fe20005000000 */
[----:B------:R-:W1:Y:S01]  /*58e0*/  LDCU UR39, c[0x0][0xb30] ;  /* 0x00016600ff2777ac */ /* 0x000e620008000800 */
[----:B------:R-:W1:Y:S01]  /*58f0*/  LDCU.64 UR54, c[0x0][0x888] ;  /* 0x00011100ff3677ac */ /* 0x000e620008000a00 */
[----:B------:R-:W1:Y:S01]  /*5900*/  LDCU.64 UR40, c[0x0][0xb28] ;  /* 0x00016500ff2877ac */ /* 0x000e620008000a00 */
[----:B------:R-:W1:Y:S01]  /*5910*/  LDCU.128 UR56, c[0x0][0xb10] ;  /* 0x00016200ff3877ac */ /* 0x000e620008000c00 */
[----:B------:R-:W1:Y:S01]  /*5920*/  LDCU UR53, c[0x0][0x374] ;  /* 0x00006e80ff3577ac */ /* 0x000e620008000800 */
[----:B------:R-:W-:Y:S01]  /*5930*/  UMOV UR52, URZ ;  /* 0x000000ff00347c82 */ /* 0x000fe20008000000 */
[----:B------:R-:W-:Y:S01]  /*5940*/  UMOV UR46, URZ ;  /* 0x000000ff002e7c82 */ /* 0x000fe20008000000 */
[----:B-1234-:R-:W-:-:S07]  /*5950*/  IMAD.IADD R69, R0, 0x1, R69 ;  /* 0x0000000100457824 */ /* 0x01efce00078e0245 */
.L_x_144:
[C---:B------:R-:W-:Y:S02]  /*5960*/  LEA R3, R152.reuse, UR44, 0x3 ;  /* 0x0000002c98037c11 */ /* 0x040fe4000f8e18ff */
[----:B------:R-:W-:Y:S02]  /*5970*/  SHF.L.U32 R0, R155, 0x1f, RZ ;  /* 0x0000001f9b007819 */ /* 0x000fe400000006ff */
[----:B-1----:R-:W-:Y:S02]  /*5980*/  LEA R5, R152, UR44, 0x4 ;  /* 0x0000002c98057c11 */ /* 0x002fe4000f8e20ff */
[----:B------:R-:W1:Y:S02]  /*5990*/  SYNCS.PHASECHK.TRANS64.TRYWAIT P0, [R3+URZ+0x70], R0 ;  /* 0x00007000030075a7 */ /* 0x000e6400080011ff */
[----:B-1----:R-:W-:Y:S05]  /*59a0*/  @!P0 BRA `(.L_x_101) ;  /* 0x0000006c001c8947 */ /* 0x002fea0003800000 */
.L_x_187:
[----:B------:R-:W2:Y:S01]  /*59b0*/  LDS.128 R4, [R5+0xe0] ;  /* 0x0000e00005047984 */ /* 0x000ea20000000c00 */
        /* <DEDUP_REMOVED lines=10> */
[----:B------:R-:W-:Y:S01]  /*5a60*/  PLOP3.LUT P0, PT, PT, PT, UP1, 0x80, 0x8 ;  /* 0x000000000008781c */ /* 0x000fe20003f0f018 */
[----:B------:R-:W-:Y:S11]  /*5a70*/  UP2UR UR62, UPR, URZ, 0x2 ;  /* 0x00000002ff3e7883 */ /* 0x000ff60008000000 */
[----:B------:R-:W-:Y:S01]  /*5a80*/  @!UPT UIADD3 URZ, UPT, UPT, URZ, URZ, URZ ;  /* 0x000000fffffff290 */ /* 0x000fe2000fffe0ff */
[----:B-1----:R-:W-:Y:S02]  /*5a90*/  @P0 SHF.R.U32.HI R0, RZ, 0x10, R5 ;  /* 0x00000010ff000819 */ /* 0x002fe40000011605 */
        /* <DEDUP_REMOVED lines=12> */
[----:B------:R-:W2:Y:S01]  /*5b60*/  LDCU UR12, c[0x0][0xb20] ;  /* 0x00016400ff0c77ac */ /* 0x000ea20008000800 */
[----:B------:R-:W-:Y:S02]  /*5b70*/  UIMAD.WIDE.U32 UR4, UR53, UR59, URZ ;  /* 0x0000003b350472a5 */ /* 0x000fe4000f8e00ff */
[----:B------:R-:W-:Y:S02]  /*5b80*/  UIMAD.WIDE.U32 UR6, UR60, UR56, URZ ;  /* 0x000000383c0672a5 */ /* 0x000fe4000f8e00ff */
[----:B------:R-:W-:Y:S02]  /*5b90*/  UISETP.NE.AND UP0, UPT, UR58, 0x1, UPT ;  /* 0x000000013a00788c */ /* 0x000fe4000bf05270 */
[----:B------:R-:W-:Y:S02]  /*5ba0*/  UIMAD.WIDE.U32 UR8, UR37, UR59, URZ ;  /* 0x0000003b250872a5 */ /* 0x000fe4000f8e00ff */
[----:B------:R-:W-:Y:S02]  /*5bb0*/  UIMAD.WIDE.U32 UR10, UR38, UR56, URZ ;  /* 0x00000038260a72a5 */ /* 0x000fe4000f8e00ff */
[----:B------:R-:W-:Y:S02]  /*5bc0*/  UISETP.NE.AND UP1, UPT, UR43, 0x1, UPT ;  /* 0x000000012b00788c */ /* 0x000fe4000bf25270 */
[----:B------:R-:W-:Y:S01]  /*5bd0*/  UISETP.NE.AND UP2, UPT, UR42, 0x1, UPT ;  /* 0x000000012a00788c */ /* 0x000fe2000bf45270 */
[----:B------:R-:W-:Y:S02]  /*5be0*/  UMOV UR4, UR5 ;  /* 0x0000000500047c82 */ /* 0x000fe40008000000 */
[----:B--2---:R-:W-:Y:S03]  /*5bf0*/  USHF.R.U32.HI UR5, URZ, UR12, UR4 ;  /* 0x0000000cff057299 */ /* 0x004fe60008011604 */
[----:B------:R-:W-:Y:S02]  /*5c00*/  UMOV UR4, UR7 ;  /* 0x0000000700047c82 */ /* 0x000fe40008000000 */
[----:B------:R-:W-:Y:S02]  /*5c10*/  USHF.R.U32.HI UR7, URZ, UR57, UR4 ;  /* 0x00000039ff077299 */ /* 0x000fe40008011604 */
[----:B------:R-:W-:Y:S02]  /*5c20*/  USEL UR4, UR53, UR5, !UP0 ;  /* 0x0000000535047287 */ /* 0x000fe4000c000000 */
[----:B------:R-:W-:Y:S01]  /*5c30*/  USEL UR7, UR60, UR7, !UP1 ;  /* 0x000000073c077287 */ /* 0x000fe2000c800000 */
[----:B------:R-:W-:Y:S01]  /*5c40*/  UMOV UR5, UR9 ;  /* 0x0000000900057c82 */ /* 0x000fe20008000000 */
[----:B------:R-:W-:Y:S02]  /*5c50*/  UIMAD.WIDE.U32 UR8, UR4, UR40, URZ ;  /* 0x00000028040872a5 */ /* 0x000fe4000f8e00ff */
[----:B------:R-:W-:Y:S03]  /*5c60*/  USHF.R.U32.HI UR6, URZ, UR12, UR5 ;  /* 0x0000000cff067299 */ /* 0x000fe60008011605 */
[----:B------:R-:W-:Y:S01]  /*5c70*/  UMOV UR5, UR11 ;  /* 0x0000000b00057c82 */ /* 0x000fe20008000000 */
[----:B------:R-:W-:Y:S02]  /*5c80*/  UIMAD.WIDE.U32 UR10, UR7, UR40, URZ ;  /* 0x00000028070a72a5 */ /* 0x000fe4000f8e00ff */
[----:B------:R-:W-:Y:S02]  /*5c90*/  USHF.R.U32.HI UR12, URZ, UR57, UR5 ;  /* 0x00000039ff0c7299 */ /* 0x000fe40008011605 */
[----:B------:R-:W-:Y:S01]  /*5ca0*/  USEL UR6, UR37, UR6, !UP0 ;  /* 0x0000000625067287 */ /* 0x000fe2000c000000 */
[----:B------:R-:W-:Y:S02]  /*5cb0*/  UMOV UR5, UR9 ;  /* 0x0000000900057c82 */ /* 0x000fe40008000000 */
[----:B------:R-:W-:Y:S01]  /*5cc0*/  UMOV UR10, UR11 ;  /* 0x0000000b000a7c82 */ /* 0x000fe20008000000 */
[----:B------:R-:W-:Y:S02]  /*5cd0*/  @UP2 USHF.R.U32.HI UR4, URZ, UR41, UR5 ;  /* 0x00000029ff042299 */ /* 0x000fe40008011605 */
[----:B------:R-:W-:Y:S02]  /*5ce0*/  @UP2 USHF.R.U32.HI UR7, URZ, UR41, UR10 ;  /* 0x00000029ff072299 */ /* 0x000fe4000801160a */
[----:B------:R-:W-:Y:S02]  /*5cf0*/  UIMAD UR4, UR42, UR4, URZ ;  /* 0x000000042a0472a4 */ /* 0x000fe4000f8e02ff */
        /* <DEDUP_REMOVED lines=8> */
[----:B------:R-:W-:Y:S02]  /*5d80*/  USEL UR11, UR6, UR4, !UP2 ;  /* 0x00000004060b7287 */ /* 0x000fe4000d000000 */
[----:B------:R-:W-:Y:S02]  /*5d90*/  UIADD3 UR8, UPT, UPT, -UR5, URZ, URZ ;  /* 0x000000ff05087290 */ /* 0x000fe4000fffe1ff */
[----:B------:R-:W-:Y:S01]  /*5da0*/  UIADD3 UR10, UPT, UPT, -UR11, URZ, URZ ;  /* 0x000000ff0b0a7290 */ /* 0x000fe2000fffe1ff */
[----:B------:R-:W-:Y:S01]  /*5db0*/  @!UP0 UMOV UR4, UR9 ;  /* 0x0000000900048c82 */ /* 0x000fe20008000000 */
[----:B------:R-:W-:Y:S02]  /*5dc0*/  UIADD3 UR9, UPT, UPT, -UR6, URZ, URZ ;  /* 0x000000ff06097290 */ /* 0x000fe4000fffe1ff */
[----:B------:R-:W-:Y:S02]  /*5dd0*/  @!UP0 USHF.R.U32.HI UR4, URZ, UR41, UR4 ;  /* 0x00000029ff048299 */ /* 0x000fe40008011604 */
[----:B------:R-:W-:Y:S02]  /*5de0*/  UIMAD UR10, UR42, UR10, UR6 ;  /* 0x0000000a2a0a72a4 */ /* 0x000fe4000f8e0206 */
[----:B------:R-:W-:Y:S04]  /*5df0*/  @!UP0 USEL UR4, UR5, UR4, !UP2 ;  /* 0x0000000405048287 */ /* 0x000fe8000d000000 */
[----:B------:R-:W-:Y:S02]  /*5e00*/  @!UP0 UIMAD UR10, UR7, UR10, UR4 ;  /* 0x0000000a070a82a4 */ /* 0x000fe4000f8e0204 */
[----:B------:R-:W-:Y:S02]  /*5e10*/  @!UP0 UIADD3 UR11, UPT, UPT, UR11, -UR4, URZ ;  /* 0x800000040b0b8290 */ /* 0x000fe4000fffe0ff */
[----:B------:R-:W-:Y:S02]  /*5e20*/  UIMAD UR7, UR43, UR8, UR38 ;  /* 0x000000082b0772a4 */ /* 0x000fe4000f8e0226 */
[----:B------:R-:W-:Y:S02]  /*5e30*/  @!UP0 UIMAD UR6, UR11, UR42, UR5 ;  /* 0x0000002a0b0682a4 */ /* 0x000fe4000f8e0205 */
[----:B------:R-:W-:Y:S01]  /*5e40*/  UIMAD UR4, UR58, UR9, UR37 ;  /* 0x000000093a0472a4 */ /* 0x000fe2000f8e0225 */
[----:B------:R-:W-:Y:S02]  /*5e50*/  @!UP0 UMOV UR5, UR10 ;  /* 0x0000000a00058c82 */ /* 0x000fe40008000000 */
[----:B------:R-:W-:Y:S02]  /*5e60*/  UIMAD UR38, UR5, UR43, UR7 ;  /* 0x0000002b052672a4 */ /* 0x000fe4000f8e0207 */
[----:B------:R-:W-:Y:S11]  /*5e70*/  UIMAD UR37, UR6, UR58, UR4 ;  /* 0x0000003a062572a4 */ /* 0x000ff6000f8e0204 */
[----:B------:R-:W-:Y:S01]  /*5e80*/  @!UPT UIADD3 URZ, UPT, UPT, URZ, URZ, URZ ;  /* 0x000000fffffff290 */ /* 0x000fe2000fffe0ff */
.L_x_102:
[----:B------:R-:W-:Y:S01]  /*5e90*/  UISETP.NE.AND UP0, UPT, UR39, 0x1, UPT ;  /* 0x000000012700788c */ /* 0x000fe2000bf05270 */
[----:B------:R-:W-:Y:S01]  /*5ea0*/  LOP3.LUT P0, RZ, R150, 0x3f0, RZ, 0xc0, !PT ;  /* 0x000003f096ff7812 */ /* 0x000fe2000780c0ff */
[----:B------:R-:W-:Y:S01]  /*5eb0*/  USHF.L.U32 UR50, UR16, 0x7, URZ ;  /* 0x0000000710327899 */ /* 0x000fe200080006ff */
[----:B------:R-:W-:Y:S01]  /*5ec0*/  BSSY.RECONVERGENT B6, `(.L_x_103) ;  /* 0x0000034000067945 */ /* 0x000fe20003800200 */
[----:B------:R-:W-:Y:S01]  /*5ed0*/  USHF.L.U32 UR49, UR20, 0x8, URZ ;  /* 0x0000000814317899 */ /* 0x000fe200080006ff */
[----:B------:R-:W-:Y:S06]  /*5ee0*/  IADD3 R152, PT, PT, R152, 0x1, RZ ;  /* 0x0000000198987810 */ /* 0x000fec0007ffe0ff */
[----:B------:R-:W2:Y:S01]  /*5ef0*/  @!UP0 LDCU.128 UR12, c[0x0][0xb10] ;  /* 0x00016200ff0c87ac */ /* 0x000ea20008000c00 */
[----:B------:R-:W3:Y:S01]  /*5f00*/  @!UP0 LDCU UR5, c[0x0][0xb0c] ;  /* 0x00016180ff0587ac */ /* 0x000ee20008000800 */
[----:B------:R-:W4:Y:S01]  /*5f10*/  @!UP0 LDCU UR10, c[0x0][0xb20] ;  /* 0x00016400ff0a87ac */ /* 0x000f220008000800 */
[----:B--2---:R-:W-:Y:S02]  /*5f20*/  UIMAD.WIDE.U32 UR8, UR38, UR12, URZ ;  /* 0x0000000c260872a5 */ /* 0x004fe4000f8e00ff */
[----:B------:R-:W-:Y:S02]  /*5f30*/  UIMAD.WIDE.U32 UR6, UR37, UR15, URZ ;  /* 0x0000000f250672a5 */ /* 0x000fe4000f8e00ff */
[----:B------:R-:W-:Y:S03]  /*5f40*/  @!UP0 UISETP.NE.AND UP1, UPT, UR14, 0x1, UPT ;  /* 0x000000010e00888c */ /* 0x000fe6000bf25270 */
[----:B------:R-:W-:Y:S01]  /*5f50*/  @!UP0 UMOV UR4, UR9 ;  /* 0x0000000900048c82 */ /* 0x000fe20008000000 */
[----:B---3--:R-:W-:Y:S02]  /*5f60*/  @!UP0 UISETP.NE.AND UP2, UPT, UR5, 0x1, UPT ;  /* 0x000000010500888c */ /* 0x008fe4000bf45270 */
[----:B------:R-:W-:Y:S01]  /*5f70*/  @!UP0 USHF.R.U32.HI UR4, URZ, UR13, UR4 ;  /* 0x0000000dff048299 */ /* 0x000fe20008011604 */
[----:B------:R-:W-:Y:S02]  /*5f80*/  @!UP0 UMOV UR6, UR7 ;  /* 0x0000000700068c82 */ /* 0x000fe40008000000 */
[----:B----4-:R-:W-:Y:S02]  /*5f90*/  @!UP0 USHF.R.U32.HI UR6, URZ, UR10, UR6 ;  /* 0x0000000aff068299 */ /* 0x010fe40008011606 */
[----:B------:R-:W-:Y:S02]  /*5fa0*/  @!UP0 USEL UR7, UR38, UR4, !UP2 ;  /* 0x0000000426078287 */ /* 0x000fe4000d000000 */
[----:B------:R-:W-:Y:S04]  /*5fb0*/  @!UP0 USEL UR6, UR37, UR6, !UP1 ;  /* 0x0000000625068287 */ /* 0x000fe8000c800000 */
[----:B------:R-:W-:Y:S02]  /*5fc0*/  @!UP0 UIADD3 UR4, UPT, UPT, -UR7, UR6, URZ ;  /* 0x0000000607048290 */ /* 0x000fe4000fffe1ff */
[----:B------:R-:W-:Y:S02]  /*5fd0*/  @!UP0 UIADD3 UR6, UPT, UPT, UR7, -UR6, URZ ;  /* 0x8000000607068290 */ /* 0x000fe4000fffe0ff */
[----:B------:R-:W-:Y:S02]  /*5fe0*/  @!UP0 UIMAD UR38, UR4, UR5, UR38 ;  /* 0x00000005042682a4 */ /* 0x000fe4000f8e0226 */
[----:B------:R-:W-:Y:S01]  /*5ff0*/  @!UP0 UIMAD UR37, UR6, UR14, UR37 ;  /* 0x0000000e062582a4 */ /* 0x000fe2000f8e0225 */
[----:B------:R-:W-:Y:S11]  /*6000*/  @!P0 BRA `(.L_x_104) ;  /* 0x00000000007c8947 */ /* 0x000ff60003800000 */
[----:B------:R-:W2:Y:S01]  /*6010*/  LDCU.64 UR8, c[0x4][0x80] ;  /* 0x01001000ff0877ac */ /* 0x000ea20008000a00 */
[----:B------:R-:W-:Y:S01]  /*6020*/  MOV R2, 0x0 ;  /* 0x0000000000027802 */ /* 0x000fe20000000f00 */
[----:B------:R-:W-:Y:S02]  /*6030*/  HFMA2 R12, -RZ, RZ, 0, 5.9604644775390625e-08 ;  /* 0x00000001ff0c7431 */ /* 0x000fe400000001ff */
[----:B------:R-:W-:Y:S01]  /*6040*/  IMAD.MOV.U32 R8, RZ, RZ, 0x70 ;  /* 0x00000070ff087424 */ /* 0x000fe200078e00ff */
[----:B------:R3:W4:Y:S01]  /*6050*/  LDC.64 R14, c[0x4][R2] ;  /* 0x01000000020e7b82 */ /* 0x0007220000000a00 */
[----:B------:R-:W1:Y:S01]  /*6060*/  LDCU.64 UR6, c[0x4][0x88] ;  /* 0x01001100ff0677ac */ /* 0x000e620008000a00 */
[----:B------:R-:W-:Y:S01]  /*6070*/  IMAD.MOV.U32 R13, RZ, RZ, RZ ;  /* 0x000000ffff0d7224 */ /* 0x000fe200078e00ff */
[----:B------:R-:W1:Y:S01]  /*6080*/  LDCU.64 UR4, c[0x4][0x8] ;  /* 0x01000100ff0477ac */ /* 0x000e620008000a00 */
[----:B--2---:R-:W-:Y:S01]  /*6090*/  MOV R5, UR9 ;  /* 0x0000000900057c02 */ /* 0x004fe20008000f00 */
[----:B------:R-:W-:Y:S01]  /*60a0*/  IMAD.U32 R4, RZ, RZ, UR8 ;  /* 0x00000008ff047e24 */ /* 0x000fe2000f8e00ff */
[----:B-1----:R-:W-:Y:S01]  /*60b0*/  MOV R7, UR7 ;  /* 0x0000000700077c02 */ /* 0x002fe20008000f00 */
[----:B------:R-:W-:Y:S01]  /*60c0*/  IMAD.U32 R6, RZ, RZ, UR6 ;  /* 0x00000006ff067e24 */ /* 0x000fe2000f8e00ff */
[----:B------:R-:W-:Y:S01]  /*60d0*/  MOV R11, UR5 ;  /* 0x00000005000b7c02 */ /* 0x000fe20008000f00 */
[----:B------:R-:W-:Y:S02]  /*60e0*/  IMAD.U32 R10, RZ, RZ, UR4 ;  /* 0x00000004ff0a7e24 */ /* 0x000fe4000f8e00ff */
[----:B------:R-:W-:Y:S07]  /*60f0*/  LEPC R20, `(.L_x_105) ;  /* 0x000000001014794e */ /* 0x000fee0000000000 */
[----:B---345:R-:W-:Y:S05]  /*6100*/  CALL.ABS.NOINC R14 ;  /* 0x000000000e007343 */ /* 0x038fea0003c00000 */
.L_x_105:
[----:B------:R-:W1:Y:S01]  /*6110*/  LDCU.64 UR8, c[0x4][0x80] ;  /* 0x01001000ff0877ac */ /* 0x000e620008000a00 */
[----:B------:R-:W2:Y:S01]  /*6120*/  LDC.64 R2, c[0x4][R2] ;  /* 0x0100000002027b82 */ /* 0x000ea20000000a00 */
[----:B------:R-:W-:Y:S02]  /*6130*/  HFMA2 R12, -RZ, RZ, 0, 5.9604644775390625e-08 ;  /* 0x00000001ff0c7431 */ /* 0x000fe400000001ff */
[----:B------:R-:W-:Y:S02]  /*6140*/  IMAD.MOV.U32 R8, RZ, RZ, 0x70 ;  /* 0x00000070ff087424 */ /* 0x000fe400078e00ff */
[----:B------:R-:W-:Y:S01]  /*6150*/  IMAD.MOV.U32 R13, RZ, RZ, RZ ;  /* 0x000000ffff0d7224 */ /* 0x000fe200078e00ff */
[----:B------:R-:W3:Y:S01]  /*6160*/  LDCU.64 UR6, c[0x4][0x88] ;  /* 0x01001100ff0677ac */ /* 0x000ee20008000a00 */
[----:B------:R-:W4:Y:S01]  /*6170*/  LDCU.64 UR4, c[0x4][0x8] ;  /* 0x01000100ff0477ac */ /* 0x000f220008000a00 */
[----:B-1----:R-:W-:Y:S02]  /*6180*/  MOV R4, UR8 ;  /* 0x0000000800047c02 */ /* 0x002fe40008000f00 */
[----:B------:R-:W-:Y:S02]  /*6190*/  MOV R5, UR9 ;  /* 0x0000000900057c02 */ /* 0x000fe40008000f00 */
[----:B---3--:R-:W-:Y:S01]  /*61a0*/  MOV R7, UR7 ;  /* 0x0000000700077c02 */ /* 0x008fe20008000f00 */
[----:B------:R-:W-:Y:S01]  /*61b0*/  IMAD.U32 R6, RZ, RZ, UR6 ;  /* 0x00000006ff067e24 */ /* 0x000fe2000f8e00ff */
[----:B----4-:R-:W-:Y:S01]  /*61c0*/  MOV R11, UR5 ;  /* 0x00000005000b7c02 */ /* 0x010fe20008000f00 */
[----:B------:R-:W-:Y:S02]  /*61d0*/  IMAD.U32 R10, RZ, RZ, UR4 ;  /* 0x00000004ff0a7e24 */ /* 0x000fe4000f8e00ff */
[----:B------:R-:W-:Y:S07]  /*61e0*/  LEPC R20, `(.L_x_104) ;  /* 0x000000001014794e */ /* 0x000fee0000000000 */
[----:B--2---:R-:W-:Y:S05]  /*61f0*/  CALL.ABS.NOINC R2 ;  /* 0x0000000002007343 */ /* 0x004fea0003c00000 */
.L_x_104:
[----:B------:R-:W-:Y:S05]  /*6200*/  BSYNC.RECONVERGENT B6 ;  /* 0x0000000000067941 */ /* 0x000fea0003800200 */
.L_x_103:
[----:B------:R-:W-:Y:S02]  /*6210*/  R2UR UR6, R149 ;  /* 0x00000000950672ca */ /* 0x000fe400000e0000 */
[----:B------:R-:W-:Y:S02]  /*6220*/  R2UR UR5, R162 ;  /* 0x00000000a20572ca */ /* 0x000fe400000e0000 */
[----:B------:R-:W-:Y:S02]  /*6230*/  R2UR UR4, R161 ;  /* 0x00000000a10472ca */ /* 0x000fe400000e0000 */
[----:B------:R-:W-:Y:S02]  /*6240*/  ISETP.NE.U32.AND P4, PT, R142, RZ, PT ;  /* 0x000000ff8e00720c */ /* 0x000fe40003f85070 */
[----:B------:R-:W-:Y:S02]  /*6250*/  ISETP.NE.U32.AND P2, PT, RZ, UR54, PT ;  /* 0x00000036ff007c0c */ /* 0x000fe4000bf45070 */
[----:B------:R-:W-:Y:S02]  /*6260*/  ISETP.NE.AND.EX P4, PT, R143, RZ, PT, P4 ;  /* 0x000000ff8f00720c */ /* 0x000fe40003f85340 */
[----:B------:R-:W-:Y:S01]  /*6270*/  ISETP.NE.AND.EX P2, PT, RZ, UR55, PT, P2 ;  /* 0x00000037ff007c0c */ /* 0x000fe2000bf45320 */
[----:B------:R-:W-:Y:S02]  /*6280*/  UISETP.NE.AND UP2, UPT, UR6, URZ, UPT ;  /* 0x000000ff0600728c */ /* 0x000fe4000bf45270 */
[----:B------:R-:W-:Y:S04]  /*6290*/  UISETP.NE.U32.AND UP0, UPT, UR5, URZ, UPT ;  /* 0x000000ff0500728c */ /* 0x000fe8000bf05070 */
[----:B------:R-:W-:Y:S01]  /*62a0*/  UISETP.NE.AND.EX UP1, UPT, UR4, URZ, UPT, UP0 ;  /* 0x000000ff0400728c */ /* 0x000fe2000bf25300 */
[----:B------:R-:W-:Y:S01]  /*62b0*/  PLOP3.LUT P1, PT, PT, PT, UP2, 0x80, 0x8 ;  /* 0x000000000008781c */ /* 0x000fe20003f2f028 */
[----:B------:R-:W-:Y:S03]  /*62c0*/  UPLOP3.LUT UP0, UPT, UPT, UPT, UPT, 0x40, 0x4 ;  /* 0x000000000004789c */ /* 0x000fe60003f0e870 */
[----:B------:R-:W-:Y:S06]  /*62d0*/  @UP2 UPLOP3.LUT UP0, UPT, UPT, UPT, UP1, 0x80, 0x8 ;  /* 0x000000000008289c */ /* 0x000fec0003f0f010 */
[----:B------:R-:W-:Y:S01]  /*62e0*/  PLOP3.LUT P0, PT, PT, PT, UP0, 0x80, 0x8 ;  /* 0x000000000008781c */ /* 0x000fe20003f0f008 */
[----:B------:R-:W-:Y:S01]  /*62f0*/  @!UPT UIADD3 URZ, UPT, UPT, URZ, URZ, URZ ;  /* 0x000000fffffff290 */ /* 0x000fe2000fffe0ff */
[----:B------:R-:W-:Y:S11]  /*6300*/  BRA.U !UP1, `(.L_x_106) ;  /* 0x0000000109407547 */ /* 0x000ff6000b800000 */
[----:B------:R-:W-:Y:S01]  /*6310*/  UISETP.NE.U32.AND UP0, UPT, UR54, URZ, UPT ;  /* 0x000000ff3600728c */ /* 0x000fe2000bf05070 */
[----:B------:R-:W-:Y:S01]  /*6320*/  R2UR UR6, R162 ;  /* 0x00000000a20672ca */ /* 0x000fe200000e0000 */
[----:B------:R-:W2:Y:S01]  /*6330*/  LDCU.64 UR8, c[0x0][0x358] ;  /* 0x00006b00ff0877ac */ /* 0x000ea20008000a00 */
[----:B------:R-:W-:Y:S02]  /*6340*/  HFMA2 R146, -RZ, RZ, 0, 5.9604644775390625e-08 ;  /* 0x00000001ff927431 */ /* 0x000fe400000001ff */
[----:B-1----:R-:W-:Y:S01]  /*6350*/  IMAD.MOV.U32 R0, RZ, RZ, 0x1 ;  /* 0x00000001ff007424 */ /* 0x002fe200078e00ff */
[----:B------:R-:W-:Y:S06]  /*6360*/  UISETP.NE.AND.EX UP0, UPT, UR55, URZ, UPT, UP0 ;  /* 0x000000ff3700728c */ /* 0x000fec000bf05300 */
[----:B------:R-:W-:Y:S05]  /*6370*/  PLOP3.LUT P3, PT, PT, PT, UP0, 0x80, 0x8 ;  /* 0x000000000008781c */ /* 0x000fea0003f6f008 */
[----:B------:R-:W1:Y:S01]  /*6380*/  @UP0 LDCU.64 UR4, c[0x0][0x888] ;  /* 0x00011100ff0407ac */ /* 0x000e620008000a00 */
[----:B------:R-:W-:Y:S07]  /*6390*/  @UP0 UIMAD UR6, UR36, UR6, URZ ;  /* 0x00000006240602a4 */ /* 0x000fee000f8e02ff */
[----:B------:R-:W-:Y:S01]  /*63a0*/  @!P3 PRMT R146, R0, 0x7610, R146 ;  /* 0x000076100092b816 */ /* 0x000fe20000000092 */
[----:B-1----:R-:W-:Y:S06]  /*63b0*/  @UP0 UIMAD.WIDE UR4, UR6, 0x4, UR4 ;  /* 0x00000004060408a5 */ /* 0x002fec000f8e0204 */
[----:B------:R-:W-:Y:S02]  /*63c0*/  IMAD.U32 R2, RZ, RZ, UR4 ;  /* 0x00000004ff027e24 */ /* 0x000fe4000f8e00ff */
[----:B------:R-:W-:Y:S03]  /*63d0*/  IMAD.U32 R3, RZ, RZ, UR5 ;  /* 0x00000005ff037e24 */ /* 0x000fe6000f8e00ff */
[----:B------:R-:W1:Y:S02]  /*63e0*/  @!UP0 LDCU UR4, c[0x0][0x880] ;  /* 0x00011000ff0487ac */ /* 0x000e640008000800 */
[----:B--2--5:R2:W5:Y:S02]  /*63f0*/  @P3 LDG.E R73, desc[UR8][R2.64] ;  /* 0x0000000802493981 */ /* 0x024564000c1e1900 */
[----:B-12---:R-:W-:Y:S02]  /*6400*/  @!P3 MOV R73, UR4 ;  /* 0x000000040049bc02 */ /* 0x006fe40008000f00 */
.L_x_106:
[----:B------:R-:W-:Y:S05]  /*6410*/  @!P4 BRA `(.L_x_107) ;  /* 0x000000000024c947 */ /* 0x000fea0003800000 */
[----:B------:R-:W-:Y:S01]  /*6420*/  ISETP.NE.U32.AND P3, PT, R140, RZ, PT ;  /* 0x000000ff8c00720c */ /* 0x000fe20003f65070 */
[----:B------:R-:W2:Y:S03]  /*6430*/  LDCU.64 UR4, c[0x0][0x358] ;  /* 0x00006b00ff0477ac */ /* 0x000ea60008000a00 */
[----:B------:R-:W-:Y:S11]  /*6440*/  ISETP.NE.AND.EX P3, PT, R141, RZ, PT, P3 ;  /* 0x000000ff8d00720c */ /* 0x000ff60003f65330 */
[----:B------:R-:W-:Y:S02]  /*6450*/  @!UPT UIADD3 URZ, UPT, UPT, URZ, URZ, URZ ;  /* 0x000000fffffff290 */ /* 0x000fe4000fffe0ff */
[----:B------:R-:W3:Y:S01]  /*6460*/  @P3 LDC.64 R2, c[0x0][0x8a8] ;  /* 0x00022a00ff023b82 */ /* 0x000ee20000000a00 */
[----:B-1----:R-:W-:Y:S04]  /*6470*/  @P3 IMAD R0, R142, UR36, RZ ;  /* 0x000000248e003c24 */ /* 0x002fe8000f8e02ff */
[----:B---3--:R-:W-:Y:S05]  /*6480*/  @P3 IMAD.WIDE R2, R0, 0x4, R2 ;  /* 0x0000000400023825 */ /* 0x008fea00078e0202 */
[----:B--2--5:R2:W5:Y:S02]  /*6490*/  @P3 LDG.E R70, desc[UR4][R2.64] ;  /* 0x0000000402463981 */ /* 0x024564000c1e1900 */
[----:B--2---:R-:W3:Y:S02]  /*64a0*/  @!P3 LDC R70, c[0x0][0x8a0] ;  /* 0x00022800ff46bb82 */ /* 0x004ee40000000800 */
.L_x_107:
[----:B-----5:R-:W-:Y:S01]  /*64b0*/  FSETP.NEU.AND P3, PT, R73, RZ, PT ;  /* 0x000000ff4900720b */ /* 0x020fe20003f6d000 */
[----:B------:R-:W-:Y:S01]  /*64c0*/  IMAD.SHL.U32 R165, R144, 0x2, RZ ;  /* 0x0000000290a57824 */ /* 0x000fe200078e00ff */
[----:B------:R-:W-:Y:S01]  /*64d0*/  SEL R5, RZ, 0xffffffff, P2 ;  /* 0xffffffffff057807 */ /* 0x000fe20001000000 */
[----:B------:R-:W-:Y:S01]  /*64e0*/  IMAD.SHL.U32 R79, R158, 0x10, RZ ;  /* 0x000000109e4f7824 */ /* 0x000fe200078e00ff */
[----:B------:R-:W-:Y:S01]  /*64f0*/  @P1 LOP3.LUT P2, RZ, R146, 0xff, RZ, 0xc0, !PT ;  /* 0x000000ff92ff1812 */ /* 0x000fe2000784c0ff */
[----:B------:R-:W-:Y:S01]  /*6500*/  VIADD R108, R165, UR44 ;  /* 0x0000002ca56c7c36 */ /* 0x000fe20008000000 */
[----:B-1----:R-:W-:Y:S01]  /*6510*/  @P1 SEL R0, RZ, 0xffffffff, P3 ;  /* 0xffffffffff001807 */ /* 0x002fe20001800000 */
[----:B------:R-:W-:Y:S01]  /*6520*/  IMAD.SHL.U32 R85, R159, 0x10, RZ ;  /* 0x000000109f557824 */ /* 0x000fe200078e00ff */
[----:B------:R-:W-:Y:S01]  /*6530*/  LOP3.LUT R157, R157, 0x1, RZ, 0x3c, !PT ;  /* 0x000000019d9d7812 */ /* 0x000fe200078e3cff */
[----:B------:R-:W-:Y:S01]  /*6540*/  IMAD.IADD R154, R108, 0x1, R79 ;  /* 0x000000016c9a7824 */ /* 0x000fe200078e024f */
[----:B------:R-:W-:Y:S01]  /*6550*/  @P0 SEL R0, R5, R0, !P2 ;  /* 0x0000000005000207 */ /* 0x000fe20005000000 */
[----:B------:R-:W-:Y:S01]  /*6560*/  BSSY B1, `(.L_x_108) ;  /* 0x000004f000017945 */ /* 0x000fe20003800000 */
[----:B------:R-:W-:Y:S01]  /*6570*/  LEA R166, R68, UR44, 0x3 ;  /* 0x0000002c44a67c11 */ /* 0x000fe2000f8e18ff */
[----:B------:R-:W-:Y:S01]  /*6580*/  IMAD.MOV.U32 R84, RZ, RZ, 0x1 ;  /* 0x00000001ff547424 */ /* 0x000fe200078e00ff */
[----:B------:R-:W-:Y:S01]  /*6590*/  @P1 LOP3.LUT R0, R0, 0x1, RZ, 0xc0, !PT ;  /* 0x0000000100001812 */ /* 0x000fe200078ec0ff */
[----:B------:R-:W-:Y:S01]  /*65a0*/  IMAD R71, R68, 0x100, R69 ;  /* 0x0000010044477824 */ /* 0x000fe200078e0245 */
[----:B------:R-:W-:Y:S01]  /*65b0*/  SHF.L.U32 R3, R156, 0x1f, RZ ;  /* 0x0000001f9c037819 */ /* 0x000fe200000006ff */
[----:B------:R-:W-:Y:S01]  /*65c0*/  IMAD.MOV.U32 R78, RZ, RZ, RZ ;  /* 0x000000ffff4e7224 */ /* 0x000fe200078e00ff */
[----:B------:R-:W-:Y:S02]  /*65d0*/  ISETP.NE.U32.OR P6, PT, R0, 0x1, !P1 ;  /* 0x000000010000780c */ /* 0x000fe40004fc5470 */
[----:B------:R-:W-:Y:S02]  /*65e0*/  CS2R R138, SRZ ;  /* 0x00000000008a7805 */ /* 0x000fe4000001ff00 */
[----:B------:R-:W-:Y:S02]  /*65f0*/  PLOP3.LUT P2, PT, PT, PT, UP1, 0x80, 0x8 ;  /* 0x000000000008781c */ /* 0x000fe40003f4f018 */
[----:B------:R-:W-:Y:S02]  /*6600*/  CS2R R136, SRZ ;  /* 0x0000000000887805 */ /* 0x000fe4000001ff00 */
[----:B------:R-:W-:Y:S02]  /*6610*/  LOP3.LUT P4, R151, R146, 0xff, RZ, 0xc0, !PT ;  /* 0x000000ff92977812 */ /* 0x000fe4000788c0ff */
[----:B------:R-:W-:Y:S02]  /*6620*/  CS2R R130, SRZ ;  /* 0x0000000000827805 */ /* 0x000fe4000001ff00 */
[----:B------:R-:W-:Y:S02]  /*6630*/  SEL R0, RZ, 0xffffffff, P3 ;  /* 0xffffffffff007807 */ /* 0x000fe40001800000 */
[----:B------:R-:W-:Y:S02]  /*6640*/  CS2R R128, SRZ ;  /* 0x0000000000807805 */ /* 0x000fe4000001ff00 */
[----:B------:R-:W-:Y:S02]  /*6650*/  P2R R163, PR, RZ, 0x40 ;  /* 0x00000040ffa37803 */ /* 0x000fe40000000000 */
[----:B------:R-:W-:Y:S02]  /*6660*/  CS2R R122, SRZ ;  /* 0x00000000007a7805 */ /* 0x000fe4000001ff00 */
[----:B------:R-:W-:Y:S02]  /*6670*/  CS2R R120, SRZ ;  /* 0x0000000000787805 */ /* 0x000fe4000001ff00 */
[----:B------:R-:W-:Y:S02]  /*6680*/  CS2R R114, SRZ ;  /* 0x0000000000727805 */ /* 0x000fe4000001ff00 */
[----:B------:R-:W-:Y:S02]  /*6690*/  CS2R R112, SRZ ;  /* 0x0000000000707805 */ /* 0x000fe4000001ff00 */
[----:B------:R-:W-:Y:S02]  /*66a0*/  @P6 SHF.L.U32 R2, R157, 0x1f, RZ ;  /* 0x0000001f9d026819 */ /* 0x000fe400000006ff */
[----:B------:R-:W-:Y:S02]  /*66b0*/  CS2R R106, SRZ ;  /* 0x00000000006a7805 */ /* 0x000fe4000001ff00 */
[----:B------:R-:W-:Y:S02]  /*66c0*/  @P2 SEL R0, R5, R0, !P4 ;  /* 0x0000000005002207 */ /* 0x000fe40006000000 */
[----:B------:R-:W-:Y:S01]  /*66d0*/  CS2R R104, SRZ ;  /* 0x0000000000687805 */ /* 0x000fe2000001ff00 */
[----:B------:R-:W1:Y:S01]  /*66e0*/  @P6 SYNCS.PHASECHK.TRANS64.TRYWAIT P1, [UR44+0x20], R2 ;  /* 0x00002002ff0065a7 */ /* 0x000e62000802112c */
[----:B------:R-:W-:Y:S02]  /*66f0*/  CS2R R98, SRZ ;  /* 0x0000000000627805 */ /* 0x000fe4000001ff00 */
[----:B------:R-:W-:Y:S02]  /*6700*/  LOP3.LUT R0, R0, 0x1, RZ, 0xc0, !PT ;  /* 0x0000000100007812 */ /* 0x000fe400078ec0ff */
[----:B------:R-:W-:Y:S02]  /*6710*/  CS2R R96, SRZ ;  /* 0x0000000000607805 */ /* 0x000fe4000001ff00 */
[----:B------:R-:W-:Y:S02]  /*6720*/  CS2R R90, SRZ ;  /* 0x00000000005a7805 */ /* 0x000fe4000001ff00 */
[----:B------:R-:W-:Y:S02]  /*6730*/  CS2R R88, SRZ ;  /* 0x0000000000587805 */ /* 0x000fe4000001ff00 */
[----:B------:R-:W-:Y:S02]  /*6740*/  ISETP.NE.U32.AND P5, PT, R0, 0x1, PT ;  /* 0x000000010000780c */ /* 0x000fe40003fa5070 */
[----:B------:R-:W-:Y:S02]  /*6750*/  CS2R R82, SRZ ;  /* 0x0000000000527805 */ /* 0x000fe4000001ff00 */
[----:B------:R-:W-:Y:S01]  /*6760*/  CS2R R80, SRZ ;  /* 0x0000000000507805 */ /* 0x000fe2000001ff00 */
[----:B------:R-:W-:Y:S01]  /*6770*/  IMAD.IADD R164, R108, 0x1, R85 ;  /* 0x000000016ca47824 */ /* 0x000fe200078e0255 */
[----:B------:R-:W-:Y:S01]  /*6780*/  P2R R86, PR, RZ, 0x20 ;  /* 0x00000020ff567803 */ /* 0x000fe20000000000 */
[----:B------:R-:W-:Y:S01]  /*6790*/  IMAD.IADD R153, R85, 0x1, R154 ;  /* 0x0000000155997824 */ /* 0x000fe200078e029a */
[----:B------:R2:W4:Y:S01]  /*67a0*/  SYNCS.PHASECHK.TRANS64.TRYWAIT P0, [R166+URZ+0x90], R3 ;  /* 0x00009003a60075a7 */ /* 0x00052200080011ff */
[----:B-1----:R-:W-:Y:S01]  /*67b0*/  @P6 SEL R84, RZ, 0x1, !P1 ;  /* 0x00000001ff546807 */ /* 0x002fe20004800000 */
[----:B--2---:R-:W-:Y:S06]  /*67c0*/  @!P6 BRA `(.L_x_109) ;  /* 0x0000000000a0e947 */ /* 0x004fec0003800000 */
[----:B------:R-:W-:Y:S01]  /*67d0*/  @P5 IMAD.MOV.U32 R5, RZ, RZ, -0x10 ;  /* 0xfffffff0ff055424 */ /* 0x000fe200078e00ff */
[----:B------:R-:W-:Y:S01]  /*67e0*/  ISETP.NE.AND P1, PT, R84, RZ, PT ;  /* 0x000000ff5400720c */ /* 0x000fe20003f25270 */
[----:B------:R-:W-:Y:S01]  /*67f0*/  BSSY B0, `(.L_x_110) ;  /* 0x0000010000007945 */ /* 0x000fe20003800000 */
[----:B------:R-:W-:Y:S02]  /*6800*/  ISETP.NE.U32.AND P6, PT, R145, 0x1, PT ;  /* 0x000000019100780c */ /* 0x000fe40003fc5070 */
[----:B------:R-:W-:Y:S02]  /*6810*/  CS2R R90, SRZ ;  /* 0x00000000005a7805 */ /* 0x000fe4000001ff00 */
[----:B------:R-:W-:Y:S02]  /*6820*/  CS2R R88, SRZ ;  /* 0x0000000000587805 */ /* 0x000fe4000001ff00 */
[----:B------:R-:W-:Y:S02]  /*6830*/  CS2R R106, SRZ ;  /* 0x00000000006a7805 */ /* 0x000fe4000001ff00 */
[----:B------:R-:W-:Y:S02]  /*6840*/  @P5 SEL R5, R5, 0x10, !P6 ;  /* 0x0000001005055807 */ /* 0x000fe40007000000 */
[----:B------:R-:W-:Y:S02]  /*6850*/  CS2R R104, SRZ ;  /* 0x0000000000687805 */ /* 0x000fe4000001ff00 */
[----:B------:R-:W-:Y:S02]  /*6860*/  CS2R R122, SRZ ;  /* 0x00000000007a7805 */ /* 0x000fe4000001ff00 */
[----:B------:R-:W-:Y:S01]  /*6870*/  CS2R R120, SRZ ;  /* 0x0000000000787805 */ /* 0x000fe2000001ff00 */
[----:B------:R-:W-:Y:S02]  /*6880*/  @P5 IMAD.IADD R6, R108, 0x1, R5 ;  /* 0x000000016c065824 */ /* 0x000fe400078e0205 */
[C---:B------:R-:W-:Y:S02]  /*6890*/  @P5 IMAD.IADD R4, R5.reuse, 0x1, R164 ;  /* 0x0000000105045824 */ /* 0x040fe400078e02a4 */
[----:B------:R-:W-:Y:S01]  /*68a0*/  @P5 IMAD.IADD R2, R5, 0x1, R154 ;  /* 0x0000000105025824 */ /* 0x000fe200078e029a */
[----:B------:R-:W-:Y:S06]  /*68b0*/  @P1 BRA `(.L_x_111) ;  /* 0x00000000000c1947 */ /* 0x000fec0003800000 */
[----:B------:R-:W-:Y:S04]  /*68c0*/  SHF.L.U32 R7, R157, 0x1f, RZ ;  /* 0x0000001f9d077819 */ /* 0x000fe800000006ff */
[----:B------:R-:W1:Y:S02]  /*68d0*/  SYNCS.PHASECHK.TRANS64.TRYWAIT P1, [UR44+0x20], R7 ;  /* 0x00002007ff0075a7 */ /* 0x000e64000802112c */
[----:B-1----:R-:W-:Y:S05]  /*68e0*/  @!P1 BRA `(.L_x_112) ;  /* 0x0000005c00609947 */ /* 0x002fea0003800000 */
.L_x_111:
[----:B------:R-:W-:Y:S05]  /*68f0*/  BSYNC B0 ;  /* 0x0000000000007941 */ /* 0x000fea0003800000 */
.L_x_110:
[----:B------:R-:W-:Y:S01]  /*6900*/  ISETP.NE.AND P1, PT, R86, RZ, PT ;  /* 0x000000ff5600720c */ /* 0x000fe20003f25270 */
[----:B------:R-:W-:Y:S01]  /*6910*/  IMAD.MOV.U32 R139, RZ, RZ, RZ ;  /* 0x000000ffff8b7224 */ /* 0x000fe200078e00ff */
[----:B------:R-:W-:Y:S02]  /*6920*/  CS2R R136, SRZ ;  /* 0x0000000000887805 */ /* 0x000fe4000001ff00 */
[----:B------:R-:W-:Y:S02]  /*6930*/  CS2R R82, SRZ ;  /* 0x0000000000527805 */ /* 0x000fe4000001ff00 */
[----:B------:R-:W-:Y:S02]  /*6940*/  CS2R R80, SRZ ;  /* 0x0000000000507805 */ /* 0x000fe4000001ff00 */
[----:B------:R-:W-:Y:S02]  /*6950*/  CS2R R98, SRZ ;  /* 0x0000000000627805 */ /* 0x000fe4000001ff00 */
[----:B------:R-:W-:Y:S02]  /*6960*/  CS2R R96, SRZ ;  /* 0x0000000000607805 */ /* 0x000fe4000001ff00 */
[----:B------:R-:W-:Y:S02]  /*6970*/  CS2R R114, SRZ ;  /* 0x0000000000727805 */ /* 0x000fe4000001ff00 */
[----:B------:R-:W-:Y:S02]  /*6980*/  CS2R R112, SRZ ;  /* 0x0000000000707805 */ /* 0x000fe4000001ff00 */
[----:B------:R-:W-:Y:S02]  /*6990*/  CS2R R130, SRZ ;  /* 0x0000000000827805 */ /* 0x000fe4000001ff00 */
[----:B------:R-:W-:Y:S01]  /*69a0*/  CS2R R128, SRZ ;  /* 0x0000000000807805 */ /* 0x000fe2000001ff00 */
[----:B------:R-:W-:Y:S01]  /*69b0*/  IMAD.MOV.U32 R78, RZ, RZ, 0x1 ;  /* 0x00000001ff4e7424 */ /* 0x000fe200078e00ff */
[----:B------:R2:W2:Y:S01]  /*69c0*/  @P1 LDS.128 R88, [R6+0x400] ;  /* 0x0004000006581984 */ /* 0x0004a20000000c00 */
[----:B-1----:R-:W-:Y:S03]  /*69d0*/  @P1 IMAD.IADD R0, R5, 0x1, R153 ;  /* 0x0000000105001824 */ /* 0x002fe600078e0299 */
[----:B------:R1:W1:Y:S04]  /*69e0*/  @P1 LDS.128 R104, [R4+0x400] ;  /* 0x0004000004681984 */ /* 0x0002680000000c00 */
[----:B------:R1:W1:Y:S04]  /*69f0*/  @P1 LDS.128 R120, [R2+0x400] ;  /* 0x0004000002781984 */ /* 0x0002680000000c00 */
[----:B------:R1:W1:Y:S04]  /*6a00*/  @P1 LDS.128 R136, [R0+0x400] ;  /* 0x0004000000881984 */ /* 0x0002680000000c00 */
[----:B------:R1:W1:Y:S04]  /*6a10*/  @P1 LDS.128 R80, [R165+UR44+0x400] ;  /* 0x0004002ca5501984 */ /* 0x0002680008000c00 */
[----:B------:R1:W1:Y:S04]  /*6a20*/  @P1 LDS.128 R96, [R164+0x400] ;  /* 0x00040000a4601984 */ /* 0x0002680000000c00 */
[----:B------:R1:W1:Y:S04]  /*6a30*/  @P1 LDS.128 R112, [R154+0x400] ;  /* 0x000400009a701984 */ /* 0x0002680000000c00 */
[----:B------:R1:W1:Y:S02]  /*6a40*/  @P1 LDS.128 R128, [R153+0x400] ;  /* 0x0004000099801984 */ /* 0x0002640000000c00 */
.L_x_109:
[----:B------:R-:W-:Y:S05]  /*6a50*/  BSYNC B1 ;  /* 0x0000000000017941 */ /* 0x000fea0003800000 */
.L_x_108:
[----:B-1----:R-:W-:Y:S04]  /*6a60*/  SHF.R.U32.HI R0, RZ, 0x15, R71 ;  /* 0x00000015ff007819 */ /* 0x002fe80000011647 */
[----:B------:R-:W-:Y:S01]  /*6a70*/  LOP3.LUT P1, RZ, R0, 0x3, R147, 0x48, !PT ;  /* 0x0000000300ff7812 */ /* 0x000fe20007824893 */
[----:B------:R-:W-:Y:S01]  /*6a80*/  @!UPT UIADD3 URZ, UPT, UPT, URZ, URZ, URZ ;  /* 0x000000fffffff290 */ /* 0x000fe2000fffe0ff */
[----:B----4-:R-:W-:Y:S11]  /*6a90*/  @P0 BRA `(.L_x_113) ;  /* 0x0000000000080947 */ /* 0x010ff60003800000 */
[----:B------:R-:W1:Y:S02]  /*6aa0*/  SYNCS.PHASECHK.TRANS64.TRYWAIT P0, [R166+URZ+0x90], R3 ;  /* 0x00009003a60075a7 */ /* 0x000e6400080011ff */
[----:B-1----:R-:W-:Y:S05]  /*6ab0*/  @!P0 BRA `(.L_x_114) ;  /* 0x0000005c00048947 */ /* 0x002fea0003800000 */
.L_x_113:
[----:B------:R-:W-:Y:S05]  /*6ac0*/  @!P1 BRA `(.L_x_115) ;  /* 0x0000000000409947 */ /* 0x000fea0003800000 */
[----:B------:R-:W4:Y:S01]  /*6ad0*/  LDCU.64 UR8, c[0x4][0x70] ;  /* 0x01000e00ff0877ac */ /* 0x000f220008000a00 */
[----:B-1----:R-:W-:Y:S01]  /*6ae0*/  MOV R3, 0x0 ;  /* 0x0000000000037802 */ /* 0x002fe20000000f00 */
[----:B------:R-:W-:Y:S02]  /*6af0*/  HFMA2 R12, -RZ, RZ, 0, 5.9604644775390625e-08 ;  /* 0x00000001ff0c7431 */ /* 0x000fe400000001ff */
[----:B------:R-:W-:Y:S02]  /*6b00*/  IMAD.MOV.U32 R8, RZ, RZ, 0x192 ;  /* 0x00000192ff087424 */ /* 0x000fe400078e00ff */
[----:B------:R-:W-:Y:S01]  /*6b10*/  IMAD.MOV.U32 R13, RZ, RZ, RZ ;  /* 0x000000ffff0d7224 */ /* 0x000fe200078e00ff */
[----:B------:R-:W1:Y:S01]  /*6b20*/  LDCU.64 UR6, c[0x4][0x78] ;  /* 0x01000f00ff0677ac */ /* 0x000e620008000a00 */
[----:B------:R-:W3:Y:S01]  /*6b30*/  LDC.64 R2, c[0x4][R3] ;  /* 0x0100000003027b82 */ /* 0x000ee20000000a00 */
[----:B------:R-:W5:Y:S01]  /*6b40*/  LDCU.64 UR4, c[0x4][0x10] ;  /* 0x01000200ff0477ac */ /* 0x000f620008000a00 */
[----:B----4-:R-:W-:Y:S01]  /*6b50*/  MOV R5, UR9 ;  /* 0x0000000900057c02 */ /* 0x010fe20008000f00 */
[----:B------:R-:W-:Y:S01]  /*6b60*/  IMAD.U32 R4, RZ, RZ, UR8 ;  /* 0x00000008ff047e24 */ /* 0x000fe2000f8e00ff */
[----:B-1----:R-:W-:Y:S01]  /*6b70*/  MOV R7, UR7 ;  /* 0x0000000700077c02 */ /* 0x002fe20008000f00 */
[----:B--2---:R-:W-:Y:S01]  /*6b80*/  IMAD.U32 R6, RZ, RZ, UR6 ;  /* 0x00000006ff067e24 */ /* 0x004fe2000f8e00ff */
[----:B-----5:R-:W-:Y:S01]  /*6b90*/  MOV R11, UR5 ;  /* 0x00000005000b7c02 */ /* 0x020fe20008000f00 */
[----:B------:R-:W-:Y:S02]  /*6ba0*/  IMAD.U32 R10, RZ, RZ, UR4 ;  /* 0x00000004ff0a7e24 */ /* 0x000fe4000f8e00ff */
[----:B------:R-:W-:Y:S07]  /*6bb0*/  LEPC R20, `(.L_x_115) ;  /* 0x000000001014794e */ /* 0x000fee0000000000 */
[----:B---3--:R-:W-:Y:S05]  /*6bc0*/  CALL.ABS.NOINC R2 ;  /* 0x0000000002007343 */ /* 0x008fea0003c00000 */
.L_x_115:
[----:B------:R-:W-:Y:S05]  /*6bd0*/  WARPSYNC.ALL ;  /* 0x0000000000007948 */ /* 0x000fea0003800000 */
[----:B------:R-:W-:Y:S01]  /*6be0*/  R2UR UR4, R71 ;  /* 0x00000000470472ca */ /* 0x000fe200000e0000 */
[--C-:B------:R-:W-:Y:S01]  /*6bf0*/  HADD2.F32 R72, -RZ, R80.reuse.H0_H0 ;  /* 0x20000050ff487230 */ /* 0x100fe20000004100 */
[----:B------:R-:W-:Y:S01]  /*6c00*/  MOV R87, 0xfffffff0 ;  /* 0xfffffff000577802 */ /* 0x000fe20000000f00 */
[----:B------:R-:W-:Y:S01]  /*6c10*/  HADD2.F32 R75, -RZ, R80.H1_H1 ;  /* 0x30000050ff4b7230 */ /* 0x000fe20000004100 */
[----:B------:R-:W-:Y:S01]  /*6c20*/  ISETP.NE.U32.AND P6, PT, R145, 0x1, PT ;  /* 0x000000019100780c */ /* 0x000fe20003fc5070 */
[----:B------:R-:W-:Y:S01]  /*6c30*/  HADD2.F32 R74, -RZ, R81.H1_H1 ;  /* 0x30000051ff4a7230 */ /* 0x000fe20000004100 */
[----:B------:R-:W-:Y:S01]  /*6c40*/  ISETP.NE.AND P0, PT, R160, RZ, PT ;  /* 0x000000ffa000720c */ /* 0x000fe20003f05270 */
[--C-:B------:R-:W-:Y:S01]  /*6c50*/  HADD2.F32 R77, -RZ, R99.reuse.H0_H0 ;  /* 0x20000063ff4d7230 */ /* 0x100fe20000004100 */
[----:B------:R-:W-:Y:S01]  /*6c60*/  SEL R87, R87, 0x10, !P6 ;  /* 0x0000001057577807 */ /* 0x000fe20007000000 */
[----:B------:R-:W-:Y:S01]  /*6c70*/  HADD2.F32 R76, -RZ, R99.H1_H1 ;  /* 0x30000063ff4c7230 */ /* 0x000fe20000004100 */
[----:B------:R-:W-:Y:S02]  /*6c80*/  BSSY.RECONVERGENT B0, `(.L_x_116) ;  /* 0x00000fb000007945 */ /* 0x000fe40003800200 */
[----:B------:R-:W-:Y:S01]  /*6c90*/  IADD3 R167, PT, PT, R108, R87, RZ ;  /* 0x000000576ca77210 */ /* 0x000fe20007ffe0ff */
[----:B--2---:R-:W3:Y:S01]  /*6ca0*/  LDTM.x64 R4, tmem[UR4] ;  /* 0x00000004000479ee */ /* 0x004ee20008340000 */
[C---:B------:R-:W-:Y:S02]  /*6cb0*/  IADD3 R168, PT, PT, R87.reuse, R164, RZ ;  /* 0x000000a457a87210 */ /* 0x040fe40007ffe0ff */
[C---:B------:R-:W-:Y:S02]  /*6cc0*/  IADD3 R170, PT, PT, R87.reuse, R154, RZ ;  /* 0x0000009a57aa7210 */ /* 0x040fe40007ffe0ff */
[----:B------:R-:W-:Y:S01]  /*6cd0*/  IADD3 R169, PT, PT, R87, R153, RZ ;  /* 0x0000009957a97210 */ /* 0x000fe20007ffe0ff */
[C---:B---3--:R-:W-:Y:S01]  /*6ce0*/  FMUL R0, R70.reuse, R4 ;  /* 0x0000000446007220 */ /* 0x048fe20000400000 */
[C---:B------:R-:W-:Y:S01]  /*6cf0*/  FMUL R2, R70.reuse, R5 ;  /* 0x0000000546027220 */ /* 0x040fe20000400000 */
[C---:B-1----:R-:W-:Y:S01]  /*6d00*/  FMUL R3, R70.reuse, R6 ;  /* 0x0000000646037220 */ /* 0x042fe20000400000 */
[C---:B------:R-:W-:Y:S01]  /*6d10*/  FMUL R7, R70.reuse, R7 ;  /* 0x0000000746077220 */ /* 0x040fe20000400000 */
[C---:B------:R-:W-:Y:S01]  /*6d20*/  FFMA R0, R73.reuse, R72, R0 ;  /* 0x0000004849007223 */ /* 0x040fe20000000000 */
[----:B------:R-:W-:Y:S02]  /*6d30*/  HADD2.F32 R72, -RZ, R81.H0_H0 ;  /* 0x20000051ff487230 */ /* 0x000fe40000004100 */
[C---:B------:R-:W-:Y:S01]  /*6d40*/  FFMA R2, R73.reuse, R75, R2 ;  /* 0x0000004b49027223 */ /* 0x040fe20000000002 */
[--C-:B------:R-:W-:Y:S02]  /*6d50*/  HADD2.F32 R75, -RZ, R82.reuse.H0_H0 ;  /* 0x20000052ff4b7230 */ /* 0x100fe40000004100 */
[C---:B------:R-:W-:Y:S01]  /*6d60*/  FMUL R4, R70.reuse, R8 ;  /* 0x0000000846047220 */ /* 0x040fe20000400000 */
[----:B------:R-:W-:Y:S01]  /*6d70*/  FMUL R5, R70, R9 ;  /* 0x0000000946057220 */ /* 0x000fe20000400000 */
[C---:B------:R-:W-:Y:S01]  /*6d80*/  FFMA R3, R73.reuse, R72, R3 ;  /* 0x0000004849037223 */ /* 0x040fe20000000003 */
[----:B------:R-:W-:Y:S01]  /*6d90*/  HADD2.F32 R72, -RZ, R82.H1_H1 ;  /* 0x30000052ff487230 */ /* 0x000fe20000004100 */
[----:B------:R-:W-:Y:S01]  /*6da0*/  F2FP.F16.F32.PACK_AB R92, R2, R0 ;  /* 0x00000000025c723e */ /* 0x000fe200000000ff */
[C---:B------:R-:W-:Y:S01]  /*6db0*/  FFMA R7, R73.reuse, R74, R7 ;  /* 0x0000004a49077223 */ /* 0x040fe20000000007 */
[C---:B------:R-:W-:Y:S01]  /*6dc0*/  FFMA R4, R73.reuse, R75, R4 ;  /* 0x0000004b49047223 */ /* 0x040fe20000000004 */
[--C-:B------:R-:W-:Y:S02]  /*6dd0*/  HADD2.F32 R74, -RZ, R83.reuse.H0_H0 ;  /* 0x20000053ff4a7230 */ /* 0x100fe40000004100 */
[----:B------:R-:W-:Y:S01]  /*6de0*/  FFMA R5, R73, R72, R5 ;  /* 0x0000004849057223 */ /* 0x000fe20000000005 */
[C---:B------:R-:W-:Y:S01]  /*6df0*/  FMUL R6, R70.reuse, R10 ;  /* 0x0000000a46067220 */ /* 0x040fe20000400000 */
[----:B------:R-:W-:Y:S01]  /*6e00*/  HADD2.F32 R72, -RZ, R83.H1_H1 ;  /* 0x30000053ff487230 */ /* 0x000fe20000004100 */
[----:B------:R-:W-:Y:S01]  /*6e10*/  F2FP.F16.F32.PACK_AB R93, R7, R3 ;  /* 0x00000003075d723e */ /* 0x000fe200000000ff */
[C---:B------:R-:W-:Y:S01]  /*6e20*/  FMUL R11, R70.reuse, R11 ;  /* 0x0000000b460b7220 */ /* 0x040fe20000400000 */
[----:B------:R-:W-:Y:S01]  /*6e30*/  F2FP.F16.F32.PACK_AB R94, R5, R4 ;  /* 0x00000004055e723e */ /* 0x000fe200000000ff */
[C---:B------:R-:W-:Y:S01]  /*6e40*/  FFMA R6, R73.reuse, R74, R6 ;  /* 0x0000004a49067223 */ /* 0x040fe20000000006 */
[C---:B------:R-:W-:Y:S01]  /*6e50*/  FMUL R8, R70.reuse, R12 ;  /* 0x0000000c46087220 */ /* 0x040fe20000400000 */
[----:B------:R-:W-:Y:S01]  /*6e60*/  FFMA R11, R73, R72, R11 ;  /* 0x00000048490b7223 */ /* 0x000fe2000000000b */
[--C-:B------:R-:W-:Y:S02]  /*6e70*/  HADD2.F32 R72, -RZ, R88.reuse.H0_H0 ;  /* 0x20000058ff487230 */ /* 0x100fe40000004100 */
[C---:B------:R-:W-:Y:S01]  /*6e80*/  FMUL R9, R70.reuse, R13 ;  /* 0x0000000d46097220 */ /* 0x040fe20000400000 */
[----:B------:R-:W-:Y:S02]  /*6e90*/  HADD2.F32 R74, -RZ, R88.H1_H1 ;  /* 0x30000058ff4a7230 */ /* 0x000fe40000004100 */
[C---:B------:R-:W-:Y:S01]  /*6ea0*/  FMUL R10, R70.reuse, R14 ;  /* 0x0000000e460a7220 */ /* 0x040fe20000400000 */
[--C-:B------:R-:W-:Y:S01]  /*6eb0*/  HADD2.F32 R75, -RZ, R89.reuse.H0_H0 ;  /* 0x20000059ff4b7230 */ /* 0x100fe20000004100 */
[----:B------:R-:W-:Y:S01]  /*6ec0*/  F2FP.F16.F32.PACK_AB R95, R11, R6 ;  /* 0x000000060b5f723e */ /* 0x000fe200000000ff */
[C---:B------:R-:W-:Y:S01]  /*6ed0*/  FFMA R8, R73.reuse, R72, R8 ;  /* 0x0000004849087223 */ /* 0x040fe20000000008 */
[----:B------:R-:W-:Y:S02]  /*6ee0*/  HADD2.F32 R72, -RZ, R89.H1_H1 ;  /* 0x30000059ff487230 */ /* 0x000fe40000004100 */
[C---:B------:R-:W-:Y:S01]  /*6ef0*/  FFMA R9, R73.reuse, R74, R9 ;  /* 0x0000004a49097223 */ /* 0x040fe20000000009 */
[----:B------:R-:W-:Y:S01]  /*6f00*/  FFMA R10, R73, R75, R10 ;  /* 0x0000004b490a7223 */ /* 0x000fe2000000000a */
[----:B------:R1:W-:Y:S01]  /*6f10*/  STS.128 [R165+UR44+0x400], R92 ;  /* 0x0004005ca5007988 */ /* 0x0003e20008000c2c */
[C---:B------:R-:W-:Y:S01]  /*6f20*/  FMUL R15, R70.reuse, R15 ;  /* 0x0000000f460f7220 */ /* 0x040fe20000400000 */
[--C-:B------:R-:W-:Y:S01]  /*6f30*/  HADD2.F32 R75, -RZ, R90.reuse.H0_H0 ;  /* 0x2000005aff4b7230 */ /* 0x100fe20000004100 */
[----:B------:R-:W-:Y:S01]  /*6f40*/  F2FP.F16.F32.PACK_AB R100, R9, R8 ;  /* 0x000000080964723e */ /* 0x000fe200000000ff */
[----:B------:R-:W-:Y:S02]  /*6f50*/  HADD2.F32 R74, -RZ, R90.H1_H1 ;  /* 0x3000005aff4a7230 */ /* 0x000fe40000004100 */
[----:B------:R-:W-:Y:S01]  /*6f60*/  FFMA R15, R73, R72, R15 ;  /* 0x00000048490f7223 */ /* 0x000fe2000000000f */
[C---:B------:R-:W-:Y:S01]  /*6f70*/  FMUL R12, R70.reuse, R16 ;  /* 0x00000010460c7220 */ /* 0x040fe20000400000 */
[C---:B------:R-:W-:Y:S01]  /*6f80*/  FMUL R13, R70.reuse, R17 ;  /* 0x00000011460d7220 */ /* 0x040fe20000400000 */
[--C-:B------:R-:W-:Y:S02]  /*6f90*/  HADD2.F32 R72, -RZ, R91.reuse.H0_H0 ;  /* 0x2000005bff487230 */ /* 0x100fe40000004100 */
[C---:B------:R-:W-:Y:S01]  /*6fa0*/  FMUL R14, R70.reuse, R18 ;  /* 0x00000012460e7220 */ /* 0x040fe20000400000 */
[----:B------:R-:W-:Y:S01]  /*6fb0*/  F2FP.F16.F32.PACK_AB R101, R15, R10 ;  /* 0x0000000a0f65723e */ /* 0x000fe200000000ff */
[C---:B------:R-:W-:Y:S01]  /*6fc0*/  FFMA R12, R73.reuse, R75, R12 ;  /* 0x0000004b490c7223 */ /* 0x040fe2000000000c */
[C---:B------:R-:W-:Y:S01]  /*6fd0*/  FFMA R13, R73.reuse, R74, R13 ;  /* 0x0000004a490d7223 */ /* 0x040fe2000000000d */
[----:B------:R-:W-:Y:S01]  /*6fe0*/  FFMA R14, R73, R72, R14 ;  /* 0x00000048490e7223 */ /* 0x000fe2000000000e */
[----:B------:R-:W-:Y:S02]  /*6ff0*/  HADD2.F32 R74, -RZ, R91.H1_H1 ;  /* 0x3000005bff4a7230 */ /* 0x000fe40000004100 */
[C---:B------:R-:W-:Y:S01]  /*7000*/  FMUL R19, R70.reuse, R19 ;  /* 0x0000001346137220 */ /* 0x040fe20000400000 */
[--C-:B------:R-:W-:Y:S01]  /*7010*/  HADD2.F32 R72, -RZ, R96.reuse.H0_H0 ;  /* 0x20000060ff487230 */ /* 0x100fe20000004100 */
[----:B------:R-:W-:Y:S01]  /*7020*/  F2FP.F16.F32.PACK_AB R102, R13, R12 ;  /* 0x0000000c0d66723e */ /* 0x000fe200000000ff */
[C---:B------:R-:W-:Y:S01]  /*7030*/  FMUL R16, R70.reuse, R20 ;  /* 0x0000001446107220 */ /* 0x040fe20000400000 */
[C---:B------:R-:W-:Y:S01]  /*7040*/  FFMA R19, R73.reuse, R74, R19 ;  /* 0x0000004a49137223 */ /* 0x040fe20000000013 */
[----:B------:R-:W-:Y:S02]  /*7050*/  HADD2.F32 R74, -RZ, R96.H1_H1 ;  /* 0x30000060ff4a7230 */ /* 0x000fe40000004100 */
[C---:B------:R-:W-:Y:S01]  /*7060*/  FMUL R17, R70.reuse, R21 ;  /* 0x0000001546117220 */ /* 0x040fe20000400000 */
[----:B------:R-:W-:Y:S01]  /*7070*/  FFMA R16, R73, R72, R16 ;  /* 0x0000004849107223 */ /* 0x000fe20000000010 */
[--C-:B------:R-:W-:Y:S01]  /*7080*/  HADD2.F32 R72, -RZ, R97.reuse.H0_H0 ;  /* 0x20000061ff487230 */ /* 0x100fe20000004100 */
[----:B------:R-:W-:Y:S01]  /*7090*/  F2FP.F16.F32.PACK_AB R103, R19, R14 ;  /* 0x0000000e1367723e */ /* 0x000fe200000000ff */
[----:B------:R-:W-:Y:S01]  /*70a0*/  FFMA R17, R73, R74, R17 ;  /* 0x0000004a49117223 */ /* 0x000fe20000000011 */
[C---:B------:R-:W-:Y:S01]  /*70b0*/  FMUL R18, R70.reuse, R22 ;  /* 0x0000001646127220 */ /* 0x040fe20000400000 */
[C---:B------:R-:W-:Y:S01]  /*70c0*/  FMUL R23, R70.reuse, R23 ;  /* 0x0000001746177220 */ /* 0x040fe20000400000 */
[--C-:B------:R-:W-:Y:S01]  /*70d0*/  HADD2.F32 R75, -RZ, R98.reuse.H0_H0 ;  /* 0x20000062ff4b7230 */ /* 0x100fe20000004100 */
[----:B------:R2:W-:Y:S01]  /*70e0*/  STS.128 [R167+0x400], R100 ;  /* 0x00040064a7007388 */ /* 0x0005e20000000c00 */
[----:B------:R-:W-:Y:S01]  /*70f0*/  F2FP.F16.F32.PACK_AB R108, R17, R16 ;  /* 0x00000010116c723e */ /* 0x000fe200000000ff */
[C---:B------:R-:W-:Y:S01]  /*7100*/  FFMA R18, R73.reuse, R72, R18 ;  /* 0x0000004849127223 */ /* 0x040fe20000000012 */
[----:B------:R-:W-:Y:S02]  /*7110*/  HADD2.F32 R72, -RZ, R97.H1_H1 ;  /* 0x30000061ff487230 */ /* 0x000fe40000004100 */
[C---:B------:R-:W-:Y:S01]  /*7120*/  FMUL R20, R70.reuse, R24 ;  /* 0x0000001846147220 */ /* 0x040fe20000400000 */
[----:B------:R-:W-:Y:S02]  /*7130*/  HADD2.F32 R74, -RZ, R98.H1_H1 ;  /* 0x30000062ff4a7230 */ /* 0x000fe40000004100 */
[C---:B------:R-:W-:Y:S01]  /*7140*/  FMUL R21, R70.reuse, R25 ;  /* 0x0000001946157220 */ /* 0x040fe20000400000 */
[C---:B------:R-:W-:Y:S01]  /*7150*/  FMUL R22, R70.reuse, R26 ;  /* 0x0000001a46167220 */ /* 0x040fe20000400000 */
[C---:B------:R-:W-:Y:S01]  /*7160*/  FFMA R23, R73.reuse, R72, R23 ;  /* 0x0000004849177223 */ /* 0x040fe20000000017 */
[C---:B------:R-:W-:Y:S01]  /*7170*/  FFMA R20, R73.reuse, R75, R20 ;  /* 0x0000004b49147223 */ /* 0x040fe20000000014 */
[C---:B------:R-:W-:Y:S01]  /*7180*/  FFMA R21, R73.reuse, R74, R21 ;  /* 0x0000004a49157223 */ /* 0x040fe20000000015 */
[----:B------:R-:W-:Y:S01]  /*7190*/  FFMA R22, R73, R77, R22 ;  /* 0x0000004d49167223 */ /* 0x000fe20000000016 */
[C---:B------:R-:W-:Y:S01]  /*71a0*/  FMUL R27, R70.reuse, R27 ;  /* 0x0000001b461b7220 */ /* 0x040fe20000400000 */
[--C-:B------:R-:W-:Y:S01]  /*71b0*/  HADD2.F32 R72, -RZ, R104.reuse.H0_H0 ;  /* 0x20000068ff487230 */ /* 0x100fe20000004100 */
[----:B------:R-:W-:Y:S01]  /*71c0*/  F2FP.F16.F32.PACK_AB R109, R23, R18 ;  /* 0x00000012176d723e */ /* 0x000fe200000000ff */
[C---:B------:R-:W-:Y:S01]  /*71d0*/  FMUL R24, R70.reuse, R28 ;  /* 0x0000001c46187220 */ /* 0x040fe20000400000 */
[----:B------:R-:W-:Y:S01]  /*71e0*/  F2FP.F16.F32.PACK_AB R110, R21, R20 ;  /* 0x00000014156e723e */ /* 0x000fe200000000ff */
[C---:B------:R-:W-:Y:S01]  /*71f0*/  FFMA R27, R73.reuse, R76, R27 ;  /* 0x0000004c491b7223 */ /* 0x040fe2000000001b */
[----:B------:R-:W-:Y:S02]  /*7200*/  HADD2.F32 R74, -RZ, R104.H1_H1 ;  /* 0x30000068ff4a7230 */ /* 0x000fe40000004100 */
[----:B------:R-:W-:Y:S01]  /*7210*/  FFMA R24, R73, R72, R24 ;  /* 0x0000004849187223 */ /* 0x000fe20000000018 */
[C---:B------:R-:W-:Y:S01]  /*7220*/  FMUL R25, R70.reuse, R29 ;  /* 0x0000001d46197220 */ /* 0x040fe20000400000 */
[--C-:B------:R-:W-:Y:S01]  /*7230*/  HADD2.F32 R75, -RZ, R105.reuse.H0_H0 ;  /* 0x20000069ff4b7230 */ /* 0x100fe20000004100 */
[----:B------:R-:W-:Y:S01]  /*7240*/  F2FP.F16.F32.PACK_AB R111, R27, R22 ;  /* 0x000000161b6f723e */ /* 0x000fe200000000ff */
[C---:B------:R-:W-:Y:S01]  /*7250*/  FMUL R26, R70.reuse, R30 ;  /* 0x0000001e461a7220 */ /* 0x040fe20000400000 */
[----:B------:R-:W-:Y:S02]  /*7260*/  HADD2.F32 R72, -RZ, R105.H1_H1 ;  /* 0x30000069ff487230 */ /* 0x000fe40000004100 */
[C---:B------:R-:W-:Y:S01]  /*7270*/  FFMA R25, R73.reuse, R74, R25 ;  /* 0x0000004a49197223 */ /* 0x040fe20000000019 */
[C---:B------:R-:W-:Y:S01]  /*7280*/  FMUL R31, R70.reuse, R31 ;  /* 0x0000001f461f7220 */ /* 0x040fe20000400000 */
[----:B------:R3:W-:Y:S01]  /*7290*/  STS.128 [R164+0x400], R108 ;  /* 0x0004006ca4007388 */ /* 0x0007e20000000c00 */
[----:B------:R-:W-:Y:S01]  /*72a0*/  FFMA R26, R73, R75, R26 ;  /* 0x0000004b491a7223 */ /* 0x000fe2000000001a */
[--C-:B------:R-:W-:Y:S01]  /*72b0*/  HADD2.F32 R75, -RZ, R106.reuse.H0_H0 ;  /* 0x2000006aff4b7230 */ /* 0x100fe20000004100 */
[----:B-1----:R-:W-:Y:S01]  /*72c0*/  F2FP.F16.F32.PACK_AB R92, R25, R24 ;  /* 0x00000018195c723e */ /* 0x002fe200000000ff */
[----:B------:R-:W-:Y:S01]  /*72d0*/  FFMA R31, R73, R72, R31 ;  /* 0x00000048491f7223 */ /* 0x000fe2000000001f */
[C---:B------:R-:W-:Y:S01]  /*72e0*/  FMUL R28, R70.reuse, R32 ;  /* 0x00000020461c7220 */ /* 0x040fe20000400000 */
[----:B------:R-:W-:Y:S02]  /*72f0*/  HADD2.F32 R72, -RZ, R106.H1_H1 ;  /* 0x3000006aff487230 */ /* 0x000fe40000004100 */
[C---:B------:R-:W-:Y:S01]  /*7300*/  FMUL R29, R70.reuse, R33 ;  /* 0x00000021461d7220 */ /* 0x040fe20000400000 */
[--C-:B------:R-:W-:Y:S01]  /*7310*/  HADD2.F32 R77, -RZ, R107.reuse.H0_H0 ;  /* 0x2000006bff4d7230 */ /* 0x100fe20000004100 */
[----:B------:R-:W-:Y:S01]  /*7320*/  F2FP.F16.F32.PACK_AB R93, R31, R26 ;  /* 0x0000001a1f5d723e */ /* 0x000fe200000000ff */
[C---:B------:R-:W-:Y:S01]  /*7330*/  FFMA R28, R73.reuse, R75, R28 ;  /* 0x0000004b491c7223 */ /* 0x040fe2000000001c */
        /* <DEDUP_REMOVED lines=16> */
[----:B------:R-:W-:Y:S01]  /*7440*/  HADD2.F32 R72, -RZ, R113.H1_H1 ;  /* 0x30000071ff487230 */ /* 0x000fe20000004100 */
[----:B------:R1:W-:Y:S01]  /*7450*/  STS.128 [R168+0x400], R92 ;  /* 0x0004005ca8007388 */ /* 0x0003e20000000c00 */
[C---:B------:R-:W-:Y:S01]  /*7460*/  FMUL R39, R70.reuse, R39 ;  /* 0x0000002746277220 */ /* 0x040fe20000400000 */
[----:B--2---:R-:W-:Y:S01]  /*7470*/  F2FP.F16.F32.PACK_AB R100, R33, R32 ;  /* 0x000000202164723e */ /* 0x004fe200000000ff */
[C---:B------:R-:W-:Y:S01]  /*7480*/  FFMA R34, R73.reuse, R75, R34 ;  /* 0x0000004b49227223 */ /* 0x040fe20000000022 */
[--C-:B------:R-:W-:Y:S02]  /*7490*/  HADD2.F32 R75, -RZ, R114.reuse.H0_H0 ;  /* 0x20000072ff4b7230 */ /* 0x100fe40000004100 */
        /* <DEDUP_REMOVED lines=26> */
[----:B---3--:R-:W-:Y:S01]  /*7640*/  F2FP.F16.F32.PACK_AB R108, R41, R40 ;  /* 0x00000028296c723e */ /* 0x008fe200000000ff */
        /* <DEDUP_REMOVED lines=9> */
[C---:B------:R-:W-:Y:S01]  /*76e0*/  FFMA R45, R73.reuse, R74, R45 ;  /* 0x0000004a492d7223 */ /* 0x040fe2000000002d */
[C---:B------:R-:W-:Y:S01]  /*76f0*/  FMUL R46, R70.reuse, R50 ;  /* 0x00000032462e7220 */ /* 0x040fe20000400000 */
[----:B------:R-:W-:Y:S02]  /*7700*/  HADD2.F32 R72, -RZ, R123.H1_H1 ;  /* 0x3000007bff487230 */ /* 0x000fe40000004100 */
[C---:B------:R-:W-:Y:S01]  /*7710*/  FMUL R51, R70.reuse, R51 ;  /* 0x0000003346337220 */ /* 0x040fe20000400000 */
[C---:B------:R-:W-:Y:S01]  /*7720*/  FMUL R48, R70.reuse, R52 ;  /* 0x0000003446307220 */ /* 0x040fe20000400000 */
[C---:B------:R-:W-:Y:S01]  /*7730*/  FFMA R46, R73.reuse, R75, R46 ;  /* 0x0000004b492e7223 */ /* 0x040fe2000000002e */
[--C-:B------:R-:W-:Y:S02]  /*7740*/  HADD2.F32 R75, -RZ, R128.reuse.H0_H0 ;  /* 0x20000080ff4b7230 */ /* 0x100fe40000004100 */
[C---:B------:R-:W-:Y:S01]  /*7750*/  FFMA R51, R73.reuse, R72, R51 ;  /* 0x0000004849337223 */ /* 0x040fe20000000033 */
[----:B------:R-:W-:Y:S02]  /*7760*/  HADD2.F32 R74, -RZ, R128.H1_H1 ;  /* 0x30000080ff4a7230 */ /* 0x000fe40000004100 */
[C---:B------:R-:W-:Y:S01]  /*7770*/  FMUL R49, R70.reuse, R53 ;  /* 0x0000003546317220 */ /* 0x040fe20000400000 */
[--C-:B------:R-:W-:Y:S02]  /*7780*/  HADD2.F32 R77, -RZ, R129.reuse.H0_H0 ;  /* 0x20000081ff4d7230 */ /* 0x100fe40000004100 */
[C---:B------:R-:W-:Y:S01]  /*7790*/  FMUL R50, R70.reuse, R54 ;  /* 0x0000003646327220 */ /* 0x040fe20000400000 */
[----:B------:R-:W-:Y:S02]  /*77a0*/  HADD2.F32 R72, -RZ, R129.H1_H1 ;  /* 0x30000081ff487230 */ /* 0x000fe40000004100 */
[C---:B------:R-:W-:Y:S01]  /*77b0*/  FMUL R55, R70.reuse, R55 ;  /* 0x0000003746377220 */ /* 0x040fe20000400000 */
[C---:B------:R-:W-:Y:S01]  /*77c0*/  FFMA R48, R73.reuse, R75, R48 ;  /* 0x0000004b49307223 */ /* 0x040fe20000000030 */
[C---:B------:R-:W-:Y:S01]  /*77d0*/  FFMA R49, R73.reuse, R74, R49 ;  /* 0x0000004a49317223 */ /* 0x040fe20000000031 */
[C---:B------:R-:W-:Y:S01]  /*77e0*/  FFMA R50, R73.reuse, R77, R50 ;  /* 0x0000004d49327223 */ /* 0x040fe20000000032 */
[C---:B------:R-:W-:Y:S01]  /*77f0*/  FFMA R55, R73.reuse, R72, R55 ;  /* 0x0000004849377223 */ /* 0x040fe20000000037 */
[--C-:B------:R-:W-:Y:S02]  /*7800*/  HADD2.F32 R75, -RZ, R130.reuse.H0_H0 ;  /* 0x20000082ff4b7230 */ /* 0x100fe40000004100 */
[C---:B------:R-:W-:Y:S01]  /*7810*/  FMUL R52, R70.reuse, R56 ;  /* 0x0000003846347220 */ /* 0x040fe20000400000 */
        /* <DEDUP_REMOVED lines=9> */
[----:B------:R-:W-:Y:S01]  /*78b0*/  FFMA R59, R73, R74, R59 ;  /* 0x0000004a493b7223 */ /* 0x000fe2000000003b */
[--C-:B------:R-:W-:Y:S02]  /*78c0*/  HADD2.F32 R72, -RZ, R136.reuse.H0_H0 ;  /* 0x20000088ff487230 */ /* 0x100fe40000004100 */
[C---:B------:R-:W-:Y:S01]  /*78d0*/  FMUL R56, R70.reuse, R60 ;  /* 0x0000003c46387220 */ /* 0x040fe20000400000 */
[----:B------:R-:W-:Y:S02]  /*78e0*/  HADD2.F32 R74, -RZ, R136.H1_H1 ;  /* 0x30000088ff4a7230 */ /* 0x000fe40000004100 */
[C---:B------:R-:W-:Y:S01]  /*78f0*/  FMUL R57, R70.reuse, R61 ;  /* 0x0000003d46397220 */ /* 0x040fe20000400000 */
[--C-:B------:R-:W-:Y:S02]  /*7900*/  HADD2.F32 R75, -RZ, R137.reuse.H0_H0 ;  /* 0x20000089ff4b7230 */ /* 0x100fe40000004100 */
[C---:B------:R-:W-:Y:S01]  /*7910*/  FMUL R58, R70.reuse, R62 ;  /* 0x0000003e463a7220 */ /* 0x040fe20000400000 */
[----:B------:R-:W-:Y:S01]  /*7920*/  F2FP.F16.F32.PACK_AB R110, R45, R44 ;  /* 0x0000002c2d6e723e */ /* 0x000fe200000000ff */
[----:B------:R-:W-:Y:S01]  /*7930*/  FFMA R56, R73, R72, R56 ;  /* 0x0000004849387223 */ /* 0x000fe20000000038 */
[----:B------:R-:W-:Y:S01]  /*7940*/  F2FP.F16.F32.PACK_AB R111, R51, R46 ;  /* 0x0000002e336f723e */ /* 0x000fe200000000ff */
[C---:B------:R-:W-:Y:S01]  /*7950*/  FFMA R57, R73.reuse, R74, R57 ;  /* 0x0000004a49397223 */ /* 0x040fe20000000039 */
[C---:B------:R-:W-:Y:S01]  /*7960*/  FFMA R58, R73.reuse, R75, R58 ;  /* 0x0000004b493a7223 */ /* 0x040fe2000000003a */
[----:B------:R-:W-:Y:S02]  /*7970*/  HADD2.F32 R72, -RZ, R137.H1_H1 ;  /* 0x30000089ff487230 */ /* 0x000fe40000004100 */
[C---:B------:R-:W-:Y:S01]  /*7980*/  FMUL R63, R70.reuse, R63 ;  /* 0x0000003f463f7220 */ /* 0x040fe20000400000 */
[----:B------:R1:W-:Y:S01]  /*7990*/  STS.128 [R170+0x400], R108 ;  /* 0x0004006caa007388 */ /* 0x0003e20000000c00 */
[--C-:B------:R-:W-:Y:S02]  /*79a0*/  HADD2.F32 R75, -RZ, R138.reuse.H0_H0 ;  /* 0x2000008aff4b7230 */ /* 0x100fe40000004100 */
[C---:B------:R-:W-:Y:S01]  /*79b0*/  FMUL R60, R70.reuse, R64 ;  /* 0x00000040463c7220 */ /* 0x040fe20000400000 */
[----:B------:R-:W-:Y:S02]  /*79c0*/  HADD2.F32 R74, -RZ, R138.H1_H1 ;  /* 0x3000008aff4a7230 */ /* 0x000fe40000004100 */
[C---:B------:R-:W-:Y:S01]  /*79d0*/  FMUL R61, R70.reuse, R65 ;  /* 0x00000041463d7220 */ /* 0x040fe20000400000 */
[--C-:B------:R-:W-:Y:S02]  /*79e0*/  HADD2.F32 R77, -RZ, R139.reuse.H0_H0 ;  /* 0x2000008bff4d7230 */ /* 0x100fe40000004100 */
[C---:B------:R-:W-:Y:S01]  /*79f0*/  FMUL R62, R70.reuse, R66 ;  /* 0x00000042463e7220 */ /* 0x040fe20000400000 */
[----:B------:R-:W-:Y:S02]  /*7a00*/  HADD2.F32 R76, -RZ, R139.H1_H1 ;  /* 0x3000008bff4c7230 */ /* 0x000fe40000004100 */
[----:B------:R-:W-:Y:S01]  /*7a10*/  FFMA R63, R73, R72, R63 ;  /* 0x00000048493f7223 */ /* 0x000fe2000000003f */
[----:B------:R-:W-:Y:S01]  /*7a20*/  FMUL R67, R70, R67 ;  /* 0x0000004346437220 */ /* 0x000fe20000400000 */
[----:B------:R-:W-:Y:S01]  /*7a30*/  F2FP.F16.F32.PACK_AB R116, R49, R48 ;  /* 0x000000303174723e */ /* 0x000fe200000000ff */
[----:B------:R-:W-:Y:S01]  /*7a40*/  FFMA R60, R73, R75, R60 ;  /* 0x0000004b493c7223 */ /* 0x000fe2000000003c */
[----:B------:R-:W-:Y:S01]  /*7a50*/  F2FP.F16.F32.PACK_AB R117, R55, R50 ;  /* 0x000000323775723e */ /* 0x000fe200000000ff */
[----:B------:R-:W-:Y:S01]  /*7a60*/  FFMA R61, R73, R74, R61 ;  /* 0x0000004a493d7223 */ /* 0x000fe2000000003d */
[----:B------:R-:W-:Y:S01]  /*7a70*/  F2FP.F16.F32.PACK_AB R118, R53, R52 ;  /* 0x000000343576723e */ /* 0x000fe200000000ff */
[----:B------:R-:W-:Y:S01]  /*7a80*/  FFMA R62, R73, R77, R62 ;  /* 0x0000004d493e7223 */ /* 0x000fe2000000003e */
[----:B------:R-:W-:Y:S01]  /*7a90*/  F2FP.F16.F32.PACK_AB R119, R59, R54 ;  /* 0x000000363b77723e */ /* 0x000fe200000000ff */
[----:B------:R-:W-:Y:S01]  /*7aa0*/  FFMA R67, R73, R76, R67 ;  /* 0x0000004c49437223 */ /* 0x000fe20000000043 */
[----:B------:R-:W-:Y:S02]  /*7ab0*/  F2FP.F16.F32.PACK_AB R124, R57, R56 ;  /* 0x00000038397c723e */ /* 0x000fe400000000ff */
[----:B------:R-:W-:Y:S01]  /*7ac0*/  F2FP.F16.F32.PACK_AB R125, R63, R58 ;  /* 0x0000003a3f7d723e */ /* 0x000fe200000000ff */
[----:B------:R1:W-:Y:S01]  /*7ad0*/  STS.128 [R153+0x400], R116 ;  /* 0x0004007499007388 */ /* 0x0003e20000000c00 */
[----:B------:R-:W-:Y:S02]  /*7ae0*/  F2FP.F16.F32.PACK_AB R126, R61, R60 ;  /* 0x0000003c3d7e723e */ /* 0x000fe400000000ff */
[----:B------:R-:W-:Y:S05]  /*7af0*/  F2FP.F16.F32.PACK_AB R127, R67, R62 ;  /* 0x0000003e437f723e */ /* 0x000fea00000000ff */
[----:B------:R1:W-:Y:S01]  /*7b00*/  STS.128 [R169+0x400], R124 ;  /* 0x0004007ca9007388 */ /* 0x0003e20000000c00 */
[----:B------:R-:W-:Y:S01]  /*7b10*/  @!PT LDS RZ, [RZ] ;  /* 0x00000000fffff984 */ /* 0x000fe20000000800 */
[----:B------:R-:W-:Y:S01]  /*7b20*/  @!PT LDS RZ, [RZ] ;  /* 0x00000000fffff984 */ /* 0x000fe20000000800 */
[----:B------:R-:W-:Y:S01]  /*7b30*/  @!PT LDS RZ, [RZ] ;  /* 0x00000000fffff984 */ /* 0x000fe20000000800 */
[----:B------:R-:W-:Y:S01]  /*7b40*/  @!PT LDS RZ, [RZ] ;  /* 0x00000000fffff984 */ /* 0x000fe20000000800 */
[----:B------:R2:W-:Y:S07]  /*7b50*/  MEMBAR.ALL.CTA ;  /* 0x0000000000007992 */ /* 0x0005ee0000008000 */
[----:B--2---:R-:W2:Y:S02]  /*7b60*/  FENCE.VIEW.ASYNC.S ;  /* 0x00000000000073c6 */ /* 0x004ea40000000000 */
[----:B--2---:R-:W-:Y:S06]  /*7b70*/  BAR.SYNC.DEFER_BLOCKING 0x1, 0x80 ;  /* 0x0042000000007b1d */ /* 0x004fec0000010000 */
[----:B------:R-:W-:Y:S05]  /*7b80*/  @P0 BRA `(.L_x_117) ;  /* 0x0000000000280947 */ /* 0x000fea0003800000 */
[----:B------:R-:W2:Y:S01]  /*7b90*/  LDCU.64 UR6, c[0x0][0x348] ;  /* 0x00006900ff0677ac */ /* 0x000ea20008000a00 */
[----:B------:R-:W-:Y:S01]  /*7ba0*/  UIADD3 UR4, UPT, UPT, UR44, 0x400, URZ ;  /* 0x000004002c047890 */ /* 0x000fe2000fffe0ff */
[----:B------:R-:W-:Y:S05]  /*7bb0*/  UMOV UR51, UR36 ;  /* 0x0000002400337c82 */ /* 0x000fea0008000000 */
[----:B------:R-:W-:Y:S04]  /*7bc0*/  MOV R150, UR4 ;  /* 0x0000000400967c02 */ /* 0x000fe80008000f00 */
[----:B------:R-:W-:Y:S01]  /*7bd0*/  R2UR UR48, R150 ;  /* 0x00000000963072ca */ /* 0x000fe200000e0000 */
[----:B--2---:R-:W-:Y:S04]  /*7be0*/  UIADD3 UR4, UP0, UPT, UR6, 0x680, URZ ;  /* 0x0000068006047890 */ /* 0x004fe8000ff1e0ff */
[----:B------:R-:W-:Y:S09]  /*7bf0*/  UIADD3.X UR5, UPT, UPT, URZ, UR7, URZ, UP0, !UPT ;  /* 0x00000007ff057290 */ /* 0x000ff200087fe4ff */
[----:B------:R2:W-:Y:S01]  /*7c00*/  UTMASTG.3D [UR48], [UR4] ;  /* 0x00000030040073b5 */ /* 0x0005e20008010000 */
[----:B------:R0:W-:Y:S01]  /*7c10*/  UTMACMDFLUSH ;  /* 0x00000000000079b7 */ /* 0x0001e20000000000 */
[----:B--2---:R-:W-:Y:S04]  /*7c20*/  DEPBAR.LE SB0, 0x1 ;  /* 0x000080400000791a */ /* 0x004fe80000000000 */
.L_x_117:
[----:B------:R-:W-:Y:S05]  /*7c30*/  BSYNC.RECONVERGENT B0 ;  /* 0x0000000000007941 */ /* 0x000fea0003800200 */
.L_x_116:
[----:B------:R-:W-:Y:S01]  /*7c40*/  BAR.SYNC.DEFER_BLOCKING 0x1, 0x80 ;  /* 0x0042000000007b1d */ /* 0x000fe20000010000 */
[----:B------:R-:W-:Y:S01]  /*7c50*/  ISETP.NE.AND P1, PT, R163, RZ, PT ;  /* 0x000000ffa300720c */ /* 0x000fe20003f25270 */
[----:B------:R-:W-:Y:S01]  /*7c60*/  UISETP.NE.AND UP0, UPT, UR52, URZ, UPT ;  /* 0x000000ff3400728c */ /* 0x000fe2000bf05270 */
[----:B------:R-:W-:Y:S11]  /*7c70*/  LEA R3, R78, UR44, 0x3 ;  /* 0x0000002c4e037c11 */ /* 0x000ff6000f8e18ff */
[----:B------:R-:W-:Y:S01]  /*7c80*/  @P1 SHF.L.U32 R2, R157, 0x1f, RZ ;  /* 0x0000001f9d021819 */ /* 0x000fe200000006ff */
[----:B------:R-:W-:Y:S06]  /*7c90*/  BRA.U !UP0, `(.L_x_118) ;  /* 0x0000000108247547 */ /* 0x000fec000b800000 */
[----:B------:R-:W-:Y:S01]  /*7ca0*/  IMAD.U32 R5, RZ, RZ, UR46 ;  /* 0x0000002eff057e24 */ /* 0x000fe2000f8e00ff */
[----:B------:R-:W-:Y:S01]  /*7cb0*/  MOV R0, UR47 ;  /* 0x0000002f00007c02 */ /* 0x000fe20008000f00 */
[----:B------:R-:W-:Y:S03]  /*7cc0*/  UIADD3 UR4, UPT, UPT, UR46, 0x1, URZ ;  /* 0x000000012e047890 */ /* 0x000fe6000fffe0ff */
[----:B------:R-:W-:Y:S01]  /*7cd0*/  @P1 LEA R5, R5, UR44, 0x3 ;  /* 0x0000002c05051c11 */ /* 0x000fe2000f8e18ff */
[----:B------:R-:W-:Y:S04]  /*7ce0*/  UISETP.NE.AND UP0, UPT, UR4, 0x4, UPT ;  /* 0x000000040400788c */ /* 0x000fe8000bf05270 */
[----:B------:R-:W-:Y:S01]  /*7cf0*/  @P1 VIADD R5, R5, 0x40 ;  /* 0x0000004005051836 */ /* 0x000fe20000000000 */
[----:B------:R-:W-:Y:S04]  /*7d00*/  USEL UR46, UR4, URZ, UP0 ;  /* 0x000000ff042e7287 */ /* 0x000fe80008000000 */
[----:B------:R-:W-:Y:S04]  /*7d10*/  @P1 PRMT R0, R0, 0x654, R5 ;  /* 0x0000065400001816 */ /* 0x000fe80000000005 */
[----:B------:R2:W-:Y:S04]  /*7d20*/  @P1 SYNCS.ARRIVE.TRANS64.RED.A1T0 RZ, [R0+URZ], RZ ;  /* 0x000000ff00ff19a7 */ /* 0x0005e800081004ff */
.L_x_118:
[----:B------:R-:W3:Y:S01]  /*7d30*/  @P1 SYNCS.PHASECHK.TRANS64.TRYWAIT P0, [R3+URZ+0x20], R2 ;  /* 0x00002002030015a7 */ /* 0x000ee200080011ff */
[----:B------:R-:W-:Y:S01]  /*7d40*/  BSSY B1, `(.L_x_119) ;  /* 0x000001f000017945 */ /* 0x000fe20003800000 */
[----:B---3--:R-:W-:Y:S03]  /*7d50*/  @P1 SEL R84, RZ, 0x1, !P0 ;  /* 0x00000001ff541807 */ /* 0x008fe60004000000 */
[----:B------:R-:W-:Y:S05]  /*7d60*/  @!P1 BRA `(.L_x_120) ;  /* 0x0000000000709947 */ /* 0x000fea0003800000 */
[----:B------:R-:W-:Y:S01]  /*7d70*/  ISETP.NE.AND P1, PT, R86, RZ, PT ;  /* 0x000000ff5600720c */ /* 0x000fe20003f25270 */
[----:B------:R-:W-:Y:S01]  /*7d80*/  BSSY B0, `(.L_x_121) ;  /* 0x000000b000007945 */ /* 0x000fe20003800000 */
[----:B------:R-:W-:Y:S11]  /*7d90*/  ISETP.NE.AND P0, PT, R84, RZ, PT ;  /* 0x000000ff5400720c */ /* 0x000ff60003f05270 */
[----:B------:R-:W-:Y:S05]  /*7da0*/  @P1 IMAD R6, R78, 0x4000, R165 ;  /* 0x000040004e061824 */ /* 0x000fea00078e02a5 */
[----:B--2---:R-:W-:Y:S04]  /*7db0*/  @P1 IADD3 R0, PT, PT, R6, UR44, RZ ;  /* 0x0000002c06001c10 */ /* 0x004fe8000fffe0ff */
[----:B------:R-:W-:Y:S01]  /*7dc0*/  @P1 IADD3 R4, PT, PT, R85, R0, RZ ;  /* 0x0000000055041210 */ /* 0x000fe20007ffe0ff */
[--C-:B------:R-:W-:Y:S02]  /*7dd0*/  @P1 IMAD.IADD R2, R79, 0x1, R0.reuse ;  /* 0x000000014f021824 */ /* 0x100fe400078e0200 */
[----:B------:R-:W-:Y:S01]  /*7de0*/  @P1 IMAD.IADD R5, R87, 0x1, R0 ;  /* 0x0000000157051824 */ /* 0x000fe200078e0200 */
[----:B------:R-:W-:Y:S06]  /*7df0*/  @P0 BRA `(.L_x_122) ;  /* 0x00000000000c0947 */ /* 0x000fec0003800000 */
[----:B------:R-:W-:Y:S04]  /*7e00*/  SHF.L.U32 R0, R157, 0x1f, RZ ;  /* 0x0000001f9d007819 */ /* 0x000fe800000006ff */
[----:B------:R-:W2:Y:S02]  /*7e10*/  SYNCS.PHASECHK.TRANS64.TRYWAIT P0, [R3+URZ+0x20], R0 ;  /* 0x00002000030075a7 */ /* 0x000ea400080011ff */
[----:B--2---:R-:W-:Y:S05]  /*7e20*/  @!P0 BRA `(.L_x_123) ;  /* 0x00000048003c8947 */ /* 0x004fea0003800000 */
.L_x_122:
[----:B------:R-:W-:Y:S05]  /*7e30*/  BSYNC B0 ;  /* 0x0000000000007941 */ /* 0x000fea0003800000 */
.L_x_121:
[----:B------:R-:W-:Y:S01]  /*7e40*/  ISETP.NE.AND P0, PT, R86, RZ, PT ;  /* 0x000000ff5600720c */ /* 0x000fe20003f05270 */
[----:B------:R-:W-:Y:S11]  /*7e50*/  VIADD R78, R78, 0x1 ;  /* 0x000000014e4e7836 */ /* 0x000ff60000000000 */
[----:B------:R-:W-:Y:S01]  /*7e60*/  @!UPT UIADD3 URZ, UPT, UPT, URZ, URZ, URZ ;  /* 0x000000fffffff290 */ /* 0x000fe2000fffe0ff */
[----:B------:R3:W4:Y:S01]  /*7e70*/  @P0 LDS.128 R80, [R6+UR44+0x400] ;  /* 0x0004002c06500984 */ /* 0x0007220008000c00 */
[--C-:B--2---:R-:W-:Y:S01]  /*7e80*/  @P0 IMAD.IADD R0, R85, 0x1, R2.reuse ;  /* 0x0000000155000824 */ /* 0x104fe200078e0202 */
[C---:B------:R-:W-:Y:S01]  /*7e90*/  @P0 IADD3 R3, PT, PT, R87.reuse, R4, RZ ;  /* 0x0000000457030210 */ /* 0x040fe20007ffe0ff */
[C---:B------:R-:W-:Y:S01]  /*7ea0*/  @P0 IMAD.IADD R7, R87.reuse, 0x1, R2 ;  /* 0x0000000157070824 */ /* 0x040fe200078e0202 */
[----:B------:R3:W2:Y:S02]  /*7eb0*/  @P0 LDS.128 R88, [R5+0x400] ;  /* 0x0004000005580984 */ /* 0x0006a40000000c00 */
[----:B------:R-:W-:Y:S02]  /*7ec0*/  @P0 IADD3 R8, PT, PT, R87, R0, RZ ;  /* 0x0000000057080210 */ /* 0x000fe40007ffe0ff */
[----:B------:R3:W1:Y:S04]  /*7ed0*/  @P0 LDS.128 R96, [R4+0x400] ;  /* 0x0004000004600984 */ /* 0x0006680000000c00 */
[----:B------:R3:W1:Y:S04]  /*7ee0*/  @P0 LDS.128 R104, [R3+0x400] ;  /* 0x0004000003680984 */ /* 0x0006680000000c00 */
[----:B------:R3:W1:Y:S04]  /*7ef0*/  @P0 LDS.128 R112, [R2+0x400] ;  /* 0x0004000002700984 */ /* 0x0006680000000c00 */
[----:B------:R3:W1:Y:S04]  /*7f00*/  @P0 LDS.128 R120, [R7+0x400] ;  /* 0x0004000007780984 */ /* 0x0006680000000c00 */
[----:B------:R3:W1:Y:S04]  /*7f10*/  @P0 LDS.128 R128, [R0+0x400] ;  /* 0x0004000000800984 */ /* 0x0006680000000c00 */
[----:B------:R3:W1:Y:S02]  /*7f20*/  @P0 LDS.128 R136, [R8+0x400] ;  /* 0x0004000008880984 */ /* 0x0006640000000c00 */
.L_x_120:
[----:B------:R-:W-:Y:S05]  /*7f30*/  BSYNC B1 ;  /* 0x0000000000017941 */ /* 0x000fea0003800000 */
.L_x_119:
[----:B--23--:R-:W-:Y:S05]  /*7f40*/  VIADD R0, R71, 0x40 ;  /* 0x0000004047007836 */ /* 0x00cfea0000000000 */
[----:B------:R-:W-:Y:S04]  /*7f50*/  SHF.R.U32.HI R0, RZ, 0x15, R0 ;  /* 0x00000015ff007819 */ /* 0x000fe80000011600 */
[----:B------:R-:W-:Y:S11]  /*7f60*/  LOP3.LUT P0, RZ, R0, 0x3, R147, 0x48, !PT ;  /* 0x0000000300ff7812 */ /* 0x000ff60007804893 */
[----:B------:R-:W-:Y:S02]  /*7f70*/  @!UPT UIADD3 URZ, UPT, UPT, URZ, URZ, URZ ;  /* 0x000000fffffff290 */ /* 0x000fe4000fffe0ff */
[----:B------:R-:W-:Y:S05]  /*7f80*/  @!P0 BRA `(.L_x_124) ;  /* 0x0000000000408947 */ /* 0x000fea0003800000 */
[----:B------:R-:W2:Y:S01]  /*7f90*/  LDCU.64 UR8, c[0x4][0x70] ;  /* 0x01000e00ff0877ac */ /* 0x000ea20008000a00 */
[----:B------:R-:W-:Y:S01]  /*7fa0*/  MOV R3, 0x0 ;  /* 0x0000000000037802 */ /* 0x000fe20000000f00 */
[----:B------:R-:W-:Y:S02]  /*7fb0*/  HFMA2 R12, -RZ, RZ, 0, 5.9604644775390625e-08 ;  /* 0x00000001ff0c7431 */ /* 0x000fe400000001ff */
[----:B------:R-:W-:Y:S02]  /*7fc0*/  IMAD.MOV.U32 R8, RZ, RZ, 0x192 ;  /* 0x00000192ff087424 */ /* 0x000fe400078e00ff */
[----:B------:R-:W-:Y:S01]  /*7fd0*/  IMAD.MOV.U32 R13, RZ, RZ, RZ ;  /* 0x000000ffff0d7224 */ /* 0x000fe200078e00ff */
[----:B------:R-:W3:Y:S01]  /*7fe0*/  LDCU.64 UR6, c[0x4][0x78] ;  /* 0x01000f00ff0677ac */ /* 0x000ee20008000a00 */
[----:B------:R-:W1:Y:S01]  /*7ff0*/  LDC.64 R2, c[0x4][R3] ;  /* 0x0100000003027b82 */ /* 0x000e620000000a00 */
[----:B------:R-:W5:Y:S01]  /*8000*/  LDCU.64 UR4, c[0x4][0x10] ;  /* 0x01000200ff0477ac */ /* 0x000f620008000a00 */
[----:B--2---:R-:W-:Y:S01]  /*8010*/  MOV R5, UR9 ;  /* 0x0000000900057c02 */ /* 0x004fe20008000f00 */
[----:B------:R-:W-:Y:S01]  /*8020*/  IMAD.U32 R4, RZ, RZ, UR8 ;  /* 0x00000008ff047e24 */ /* 0x000fe2000f8e00ff */
[----:B---3--:R-:W-:Y:S01]  /*8030*/  MOV R7, UR7 ;  /* 0x0000000700077c02 */ /* 0x008fe20008000f00 */
[----:B------:R-:W-:Y:S01]  /*8040*/  IMAD.U32 R6, RZ, RZ, UR6 ;  /* 0x00000006ff067e24 */ /* 0x000fe2000f8e00ff */
[----:B-----5:R-:W-:Y:S01]  /*8050*/  MOV R11, UR5 ;  /* 0x00000005000b7c02 */ /* 0x020fe20008000f00 */
[----:B------:R-:W-:Y:S02]  /*8060*/  IMAD.U32 R10, RZ, RZ, UR4 ;  /* 0x00000004ff0a7e24 */ /* 0x000fe4000f8e00ff */
[----:B------:R-:W-:Y:S07]  /*8070*/  LEPC R20, `(.L_x_124) ;  /* 0x000000001014794e */ /* 0x000fee0000000000 */
[----:B-1--4-:R-:W-:Y:S05]  /*8080*/  CALL.ABS.NOINC R2 ;  /* 0x0000000002007343 */ /* 0x012fea0003c00000 */
.L_x_124:
[----:B------:R-:W-:Y:S05]  /*8090*/  WARPSYNC.ALL ;  /* 0x0000000000007948 */ /* 0x000fea0003800000 */
[----:B------:R-:W-:Y:S01]  /*80a0*/  R2UR UR4, R71 ;  /* 0x00000000470472ca */ /* 0x000fe200000e0000 */
[--C-:B----4-:R-:W-:Y:S01]  /*80b0*/  HADD2.F32 R72, -RZ, R80.reuse.H0_H0 ;  /* 0x20000050ff487230 */ /* 0x110fe20000004100 */
[----:B------:R-:W-:Y:S01]  /*80c0*/  ISETP.NE.AND P6, PT, R163, RZ, PT ;  /* 0x000000ffa300720c */ /* 0x000fe20003fc5270 */
[----:B------:R-:W-:Y:S01]  /*80d0*/  HADD2.F32 R75, -RZ, R80.H1_H1 ;  /* 0x30000050ff4b7230 */ /* 0x000fe20000004100 */
[----:B------:R-:W-:Y:S01]  /*80e0*/  MOV R0, UR46 ;  /* 0x0000002e00007c02 */ /* 0x000fe20008000f00 */
[--C-:B------:R-:W-:Y:S01]  /*80f0*/  HADD2.F32 R74, -RZ, R81.reuse.H0_H0 ;  /* 0x20000051ff4a7230 */ /* 0x100fe20000004100 */
[----:B------:R-:W-:Y:S01]  /*8100*/  MOV R77, UR47 ;  /* 0x0000002f004d7c02 */ /* 0x000fe20008000f00 */
[----:B------:R-:W-:Y:S01]  /*8110*/  HADD2.F32 R76, -RZ, R81.H1_H1 ;  /* 0x30000051ff4c7230 */ /* 0x000fe20000004100 */
[----:B------:R-:W-:Y:S01]  /*8120*/  ISETP.NE.AND P0, PT, R160, RZ, PT ;  /* 0x000000ffa000720c */ /* 0x000fe20003f05270 */
[----:B------:R-:W-:Y:S04]  /*8130*/  BSSY.RECONVERGENT B0, `(.L_x_125) ;  /* 0x00000fd000007945 */ /* 0x000fe80003800200 */
[----:B------:R-:W2:Y:S02]  /*8140*/  LDTM.x64 R4, tmem[UR4+0x40] ;  /* 0x00004004000479ee */ /* 0x000ea40008340000 */
[----:B------:R-:W-:Y:S04]  /*8150*/  @P6 LEA R0, R0, UR44, 0x3 ;  /* 0x0000002c00006c11 */ /* 0x000fe8000f8e18ff */
[----:B------:R-:W-:Y:S04]  /*8160*/  @P6 IADD3 R0, PT, PT, R0, 0x40, RZ ;  /* 0x0000004000006810 */ /* 0x000fe80007ffe0ff */
[----:B------:R-:W-:Y:S01]  /*8170*/  @P6 PRMT R77, R77, 0x654, R0 ;  /* 0x000006544d4d6816 */ /* 0x000fe20000000000 */
[C---:B--2---:R-:W-:Y:S01]  /*8180*/  FMUL R0, R70.reuse, R4 ;  /* 0x0000000446007220 */ /* 0x044fe20000400000 */
[C---:B------:R-:W-:Y:S01]  /*8190*/  FMUL R2, R70.reuse, R5 ;  /* 0x0000000546027220 */ /* 0x040fe20000400000 */
[C---:B------:R-:W-:Y:S01]  /*81a0*/  FMUL R3, R70.reuse, R6 ;  /* 0x0000000646037220 */ /* 0x040fe20000400000 */
[C---:B------:R-:W-:Y:S01]  /*81b0*/  FMUL R7, R70.reuse, R7 ;  /* 0x0000000746077220 */ /* 0x040fe20000400000 */
[C---:B------:R-:W-:Y:S01]  /*81c0*/  FFMA R0, R73.reuse, R72, R0 ;  /* 0x0000004849007223 */ /* 0x040fe20000000000 */
[C---:B------:R-:W-:Y:S01]  /*81d0*/  FFMA R2, R73.reuse, R75, R2 ;  /* 0x0000004b49027223 */ /* 0x040fe20000000002 */
[--C-:B------:R-:W-:Y:S02]  /*81e0*/  HADD2.F32 R75, -RZ, R82.reuse.H0_H0 ;  /* 0x20000052ff4b7230 */ /* 0x100fe40000004100 */
[C---:B------:R-:W-:Y:S01]  /*81f0*/  FFMA R3, R73.reuse, R74, R3 ;  /* 0x0000004a49037223 */ /* 0x040fe20000000003 */
[----:B------:R-:W-:Y:S01]  /*8200*/  FFMA R7, R73, R76, R7 ;  /* 0x0000004c49077223 */ /* 0x000fe20000000007 */
[----:B------:R-:W-:Y:S01]  /*8210*/  FMUL R4, R70, R8 ;  /* 0x0000000846047220 */ /* 0x000fe20000400000 */
[----:B-1----:R-:W-:Y:S01]  /*8220*/  F2FP.F16.F32.PACK_AB R92, R2, R0 ;  /* 0x00000000025c723e */ /* 0x002fe200000000ff */
[----:B------:R-:W-:Y:S02]  /*8230*/  HADD2.F32 R72, -RZ, R82.H1_H1 ;  /* 0x30000052ff487230 */ /* 0x000fe40000004100 */
[C---:B------:R-:W-:Y:S01]  /*8240*/  FMUL R5, R70.reuse, R9 ;  /* 0x0000000946057220 */ /* 0x040fe20000400000 */
[----:B------:R-:W-:Y:S01]  /*8250*/  F2FP.F16.F32.PACK_AB R93, R7, R3 ;  /* 0x00000003075d723e */ /* 0x000fe200000000ff */
        /* <DEDUP_REMOVED lines=19> */
[----:B------:R1:W-:Y:S01]  /*8390*/  STS.128 [R165+UR44+0x4400], R92 ;  /* 0x0044005ca5007988 */ /* 0x0003e20008000c2c */
        /* <DEDUP_REMOVED lines=8> */
[C---:B------:R-:W-:Y:S01]  /*8420*/  FMUL R14, R70.reuse, R18 ;  /* 0x00000012460e7220 */ /* 0x040fe20000400000 */
[----:B------:R-:W-:Y:S01]  /*8430*/  F2FP.F16.F32.PACK_AB R101, R15, R10 ;  /* 0x0000000a0f65723e */ /* 0x000fe200000000ff */
[C---:B------:R-:W-:Y:S01]  /*8440*/  FFMA R12, R73.reuse, R3, R12 ;  /* 0x00000003490c7223 */ /* 0x040fe2000000000c */
[--C-:B------:R-:W-:Y:S02]  /*8450*/  HADD2.F32 R3, -RZ, R91.reuse.H0_H0 ;  /* 0x2000005bff037230 */ /* 0x100fe40000004100 */
[C---:B------:R-:W-:Y:S01]  /*8460*/  FFMA R13, R73.reuse, R0, R13 ;  /* 0x00000000490d7223 */ /* 0x040fe2000000000d */
[----:B------:R-:W-:Y:S02]  /*8470*/  HADD2.F32 R2, -RZ, R91.H1_H1 ;  /* 0x3000005bff027230 */ /* 0x000fe40000004100 */
[C---:B------:R-:W-:Y:S01]  /*8480*/  FMUL R19, R70.reuse, R19 ;  /* 0x0000001346137220 */ /* 0x040fe20000400000 */
[--C-:B------:R-:W-:Y:S02]  /*8490*/  HADD2.F32 R75, -RZ, R96.reuse.H0_H0 ;  /* 0x20000060ff4b7230 */ /* 0x100fe40000004100 */
[----:B------:R-:W-:Y:S01]  /*84a0*/  FFMA R14, R73, R3, R14 ;  /* 0x00000003490e7223 */ /* 0x000fe2000000000e */
[----:B------:R-:W-:Y:S01]  /*84b0*/  F2FP.F16.F32.PACK_AB R102, R13, R12 ;  /* 0x0000000c0d66723e */ /* 0x000fe200000000ff */
        /* <DEDUP_REMOVED lines=38> */
[C---:B------:R-:W-:Y:S01]  /*8720*/  FMUL R31, R70.reuse, R31 ;  /* 0x0000001f461f7220 */ /* 0x040fe20000400000 */
[----:B------:R3:W-:Y:S01]  /*8730*/  STS.128 [R164+0x4400], R108 ;  /* 0x0044006ca4007388 */ /* 0x0007e20000000c00 */
[--C-:B------:R-:W-:Y:S02]  /*8740*/  HADD2.F32 R3, -RZ, R106.reuse.H0_H0 ;  /* 0x2000006aff037230 */ /* 0x100fe40000004100 */
[----:B------:R-:W-:Y:S01]  /*8750*/  FFMA R26, R73, R0, R26 ;  /* 0x00000000491a7223 */ /* 0x000fe2000000001a */
[----:B------:R-:W-:Y:S01]  /*8760*/  HADD2.F32 R0, -RZ, R105.H1_H1 ;  /* 0x30000069ff007230 */ /* 0x000fe20000004100 */
[----:B------:R-:W-:Y:S01]  /*8770*/  F2FP.F16.F32.PACK_AB R116, R25, R24 ;  /* 0x000000181974723e */ /* 0x000fe200000000ff */
[C---:B------:R-:W-:Y:S01]  /*8780*/  FMUL R28, R70.reuse, R32 ;  /* 0x00000020461c7220 */ /* 0x040fe20000400000 */
[----:B------:R-:W-:Y:S02]  /*8790*/  HADD2.F32 R2, -RZ, R106.H1_H1 ;  /* 0x3000006aff027230 */ /* 0x000fe40000004100 */
[C---:B------:R-:W-:Y:S01]  /*87a0*/  FMUL R29, R70.reuse, R33 ;  /* 0x00000021461d7220 */ /* 0x040fe20000400000 */
[--C-:B------:R-:W-:Y:S02]  /*87b0*/  HADD2.F32 R75, -RZ, R107.reuse.H0_H0 ;  /* 0x2000006bff4b7230 */ /* 0x100fe40000004100 */
[C---:B------:R-:W-:Y:S01]  /*87c0*/  FFMA R31, R73.reuse, R0, R31 ;  /* 0x00000000491f7223 */ /* 0x040fe2000000001f */
[C---:B------:R-:W-:Y:S01]  /*87d0*/  FFMA R28, R73.reuse, R3, R28 ;  /* 0x00000003491c7223 */ /* 0x040fe2000000001c */
[----:B------:R-:W-:Y:S01]  /*87e0*/  FFMA R29, R73, R2, R29 ;  /* 0x00000002491d7223 */ /* 0x000fe2000000001d */
[C---:B------:R-:W-:Y:S01]  /*87f0*/  FMUL R30, R70.reuse, R34 ;  /* 0x00000022461e7220 */ /* 0x040fe20000400000 */
[----:B------:R-:W-:Y:S01]  /*8800*/  HADD2.F32 R72, -RZ, R107.H1_H1 ;  /* 0x3000006bff487230 */ /* 0x000fe20000004100 */
[----:B------:R-:W-:Y:S01]  /*8810*/  F2FP.F16.F32.PACK_AB R117, R31, R26 ;  /* 0x0000001a1f75723e */ /* 0x000fe200000000ff */
        /* <DEDUP_REMOVED lines=16> */
[----:B-1----:R-:W-:Y:S01]  /*8920*/  F2FP.F16.F32.PACK_AB R92, R33, R32 ;  /* 0x00000020215c723e */ /* 0x002fe200000000ff */
        /* <DEDUP_REMOVED lines=42> */
[--C-:B------:R-:W-:Y:S02]  /*8bd0*/  HADD2.F32 R3, -RZ, R128.reuse.H0_H0 ;  /* 0x20000080ff037230 */ /* 0x100fe40000004100 */
[C---:B------:R-:W-:Y:S01]  /*8be0*/  FFMA R46, R73.reuse, R75, R46 ;  /* 0x0000004b492e7223 */ /* 0x040fe2000000002e */
[C---:B------:R-:W-:Y:S01]  /*8bf0*/  FMUL R48, R70.reuse, R52 ;  /* 0x0000003446307220 */ /* 0x040fe20000400000 */
        /* <DEDUP_REMOVED lines=17> */
[C---:B------:R-:W-:Y:S01]  /*8d10*/  FFMA R52, R73.reuse, R0, R52 ;  /* 0x0000000049347223 */ /* 0x040fe20000000034 */
[C---:B------:R-:W-:Y:S01]  /*8d20*/  FFMA R53, R73.reuse, R2, R53 ;  /* 0x0000000249357223 */ /* 0x040fe20000000035 */
[----:B------:R-:W-:Y:S02]  /*8d30*/  HADD2.F32 R0, -RZ, R131.H1_H1 ;  /* 0x30000083ff007230 */ /* 0x000fe40000004100 */
[----:B------:R-:W-:Y:S01]  /*8d40*/  FFMA R54, R73, R3, R54 ;  /* 0x0000000349367223 */ /* 0x000fe20000000036 */
[C---:B------:R-:W-:Y:S01]  /*8d50*/  FMUL R59, R70.reuse, R59 ;  /* 0x0000003b463b7220 */ /* 0x040fe20000400000 */
[--C-:B------:R-:W-:Y:S02]  /*8d60*/  HADD2.F32 R3, -RZ, R136.reuse.H0_H0 ;  /* 0x20000088ff037230 */ /* 0x100fe40000004100 */
[C---:B------:R-:W-:Y:S01]  /*8d70*/  FMUL R56, R70.reuse, R60 ;  /* 0x0000003c46387220 */ /* 0x040fe20000400000 */
[----:B------:R-:W-:Y:S02]  /*8d80*/  HADD2.F32 R2, -RZ, R136.H1_H1 ;  /* 0x30000088ff027230 */ /* 0x000fe40000004100 */
[C---:B------:R-:W-:Y:S01]  /*8d90*/  FMUL R57, R70.reuse, R61 ;  /* 0x0000003d46397220 */ /* 0x040fe20000400000 */
[--C-:B------:R-:W-:Y:S01]  /*8da0*/  HADD2.F32 R75, -RZ, R137.reuse.H0_H0 ;  /* 0x20000089ff4b7230 */ /* 0x100fe20000004100 */
[----:B------:R-:W-:Y:S01]  /*8db0*/  F2FP.F16.F32.PACK_AB R102, R45, R44 ;  /* 0x0000002c2d66723e */ /* 0x000fe200000000ff */
[C---:B------:R-:W-:Y:S01]  /*8dc0*/  FMUL R58, R70.reuse, R62 ;  /* 0x0000003e463a7220 */ /* 0x040fe20000400000 */
[----:B------:R-:W-:Y:S01]  /*8dd0*/  F2FP.F16.F32.PACK_AB R103, R51, R46 ;  /* 0x0000002e3367723e */ /* 0x000fe200000000ff */
[C---:B------:R-:W-:Y:S01]  /*8de0*/  FFMA R59, R73.reuse, R0, R59 ;  /* 0x00000000493b7223 */ /* 0x040fe2000000003b */
[C---:B------:R-:W-:Y:S01]  /*8df0*/  FFMA R56, R73.reuse, R3, R56 ;  /* 0x0000000349387223 */ /* 0x040fe20000000038 */
[----:B------:R-:W-:Y:S02]  /*8e00*/  HADD2.F32 R0, -RZ, R137.H1_H1 ;  /* 0x30000089ff007230 */ /* 0x000fe40000004100 */
[C---:B------:R-:W-:Y:S01]  /*8e10*/  FFMA R57, R73.reuse, R2, R57 ;  /* 0x0000000249397223 */ /* 0x040fe20000000039 */
[----:B------:R1:W-:Y:S01]  /*8e20*/  STS.128 [R170+0x4400], R100 ;  /* 0x00440064aa007388 */ /* 0x0003e20000000c00 */
[C---:B------:R-:W-:Y:S01]  /*8e30*/  FMUL R63, R70.reuse, R63 ;  /* 0x0000003f463f7220 */ /* 0x040fe20000400000 */
[--C-:B------:R-:W-:Y:S02]  /*8e40*/  HADD2.F32 R3, -RZ, R138.reuse.H0_H0 ;  /* 0x2000008aff037230 */ /* 0x100fe40000004100 */
[C---:B------:R-:W-:Y:S01]  /*8e50*/  FFMA R58, R73.reuse, R75, R58 ;  /* 0x0000004b493a7223 */ /* 0x040fe2000000003a */
        /* <DEDUP_REMOVED lines=8> */
[----:B---3--:R-:W-:Y:S01]  /*8ee0*/  F2FP.F16.F32.PACK_AB R108, R49, R48 ;  /* 0x00000030316c723e */ /* 0x008fe200000000ff */
[----:B------:R-:W-:Y:S01]  /*8ef0*/  FFMA R60, R73, R3, R60 ;  /* 0x00000003493c7223 */ /* 0x000fe2000000003c */
[----:B------:R-:W-:Y:S01]  /*8f00*/  F2FP.F16.F32.PACK_AB R109, R55, R50 ;  /* 0x00000032376d723e */ /* 0x000fe200000000ff */
[----:B------:R-:W-:Y:S01]  /*8f10*/  FFMA R61, R73, R2, R61 ;  /* 0x00000002493d7223 */ /* 0x000fe2000000003d */
[----:B------:R-:W-:Y:S01]  /*8f20*/  F2FP.F16.F32.PACK_AB R110, R53, R52 ;  /* 0x00000034356e723e */ /* 0x000fe200000000ff */
[----:B------:R-:W-:Y:S01]  /*8f30*/  FFMA R62, R73, R75, R62 ;  /* 0x0000004b493e7223 */ /* 0x000fe2000000003e */
[----:B------:R-:W-:Y:S01]  /*8f40*/  F2FP.F16.F32.PACK_AB R111, R59, R54 ;  /* 0x000000363b6f723e */ /* 0x000fe200000000ff */
[----:B------:R-:W-:Y:S01]  /*8f50*/  FFMA R67, R73, R72, R67 ;  /* 0x0000004849437223 */ /* 0x000fe20000000043 */
[----:B----4-:R-:W-:Y:S02]  /*8f60*/  F2FP.F16.F32.PACK_AB R116, R57, R56 ;  /* 0x000000383974723e */ /* 0x010fe400000000ff */
[----:B------:R-:W-:Y:S01]  /*8f70*/  F2FP.F16.F32.PACK_AB R117, R63, R58 ;  /* 0x0000003a3f75723e */ /* 0x000fe200000000ff */
[----:B------:R1:W-:Y:S01]  /*8f80*/  STS.128 [R153+0x4400], R108 ;  /* 0x0044006c99007388 */ /* 0x0003e20000000c00 */
[----:B------:R-:W-:Y:S02]  /*8f90*/  F2FP.F16.F32.PACK_AB R118, R61, R60 ;  /* 0x0000003c3d76723e */ /* 0x000fe400000000ff */
[----:B------:R-:W-:Y:S02]  /*8fa0*/  F2FP.F16.F32.PACK_AB R119, R67, R62 ;  /* 0x0000003e4377723e */ /* 0x000fe400000000ff */
[----:B------:R-:W-:Y:S02]  /*8fb0*/  LEA R0, R78, UR44, 0x3 ;  /* 0x0000002c4e007c11 */ /* 0x000fe4000f8e18ff */
[----:B------:R-:W-:Y:S01]  /*8fc0*/  @P6 SHF.L.U32 R3, R157, 0x1f, RZ ;  /* 0x0000001f9d036819 */ /* 0x000fe200000006ff */
        /* <DEDUP_REMOVED lines=10> */
[----:B------:R-:W-:Y:S02]  /*9070*/  UIADD3 UR9, UPT, UPT, UR49, 0x40, URZ ;  /* 0x0000004031097890 */ /* 0x000fe4000fffe0ff */
[----:B------:R-:W-:Y:S01]  /*9080*/  UIADD3 UR8, UPT, UPT, UR44, 0x4400, URZ ;  /* 0x000044002c087890 */ /* 0x000fe2000fffe0ff */
[----:B------:R-:W-:Y:S01]  /*9090*/  UMOV UR10, UR50 ;  /* 0x00000032000a7c82 */ /* 0x000fe20008000000 */
[----:B------:R-:W-:Y:S01]  /*90a0*/  UMOV UR11, UR36 ;  /* 0x00000024000b7c82 */ /* 0x000fe20008000000 */
[----:B--2---:R-:W-:Y:S04]  /*90b0*/  UIADD3 UR4, UP0, UPT, UR6, 0x680, URZ ;  /* 0x0000068006047890 */ /* 0x004fe8000ff1e0ff */
[----:B------:R-:W-:Y:S09]  /*90c0*/  UIADD3.X UR5, UPT, UPT, URZ, UR7, URZ, UP0, !UPT ;  /* 0x00000007ff057290 */ /* 0x000ff200087fe4ff */
[----:B------:R2:W-:Y:S01]  /*90d0*/  UTMASTG.3D [UR8], [UR4] ;  /* 0x00000008040073b5 */ /* 0x0005e20008010000 */
[----:B------:R0:W-:Y:S01]  /*90e0*/  UTMACMDFLUSH ;  /* 0x00000000000079b7 */ /* 0x0001e20000000000 */
[----:B--2---:R-:W-:Y:S04]  /*90f0*/  DEPBAR.LE SB0, 0x1 ;  /* 0x000080400000791a */ /* 0x004fe80000000000 */
.L_x_126:
[----:B------:R-:W-:Y:S05]  /*9100*/  BSYNC.RECONVERGENT B0 ;  /* 0x0000000000007941 */ /* 0x000fea0003800200 */
.L_x_125:
[----:B------:R-:W-:Y:S01]  /*9110*/  BAR.SYNC.DEFER_BLOCKING 0x1, 0x80 ;  /* 0x0042000000007b1d */ /* 0x000fe20000010000 */
[----:B------:R-:W-:Y:S04]  /*9120*/  UIADD3 UR4, UPT, UPT, UR46, 0x1, URZ ;  /* 0x000000012e047890 */ /* 0x000fe8000fffe0ff */
[----:B------:R-:W-:Y:S04]  /*9130*/  UISETP.NE.AND UP0, UPT, UR4, 0x4, UPT ;  /* 0x000000040400788c */ /* 0x000fe8000bf05270 */
[----:B------:R-:W-:Y:S01]  /*9140*/  USEL UR45, UR4, URZ, UP0 ;  /* 0x000000ff042d7287 */ /* 0x000fe20008000000 */
[----:B------:R2:W-:Y:S01]  /*9150*/  @P6 SYNCS.ARRIVE.TRANS64.RED.A1T0 RZ, [R77+URZ], RZ ;  /* 0x000000ff4dff69a7 */ /* 0x0005e200081004ff */
[----:B------:R-:W-:Y:S01]  /*9160*/  BSSY B1, `(.L_x_127) ;  /* 0x0000020000017945 */ /* 0x000fe20003800000 */
[----:B------:R-:W3:Y:S02]  /*9170*/  @P6 SYNCS.PHASECHK.TRANS64.TRYWAIT P0, [R0+URZ+0x20], R3 ;  /* 0x00002003000065a7 */ /* 0x000ee400080011ff */
[----:B---3--:R-:W-:Y:S01]  /*9180*/  @P6 SEL R84, RZ, 0x1, !P0 ;  /* 0x00000001ff546807 */ /* 0x008fe20004000000 */
[----:B--2---:R-:W-:Y:S06]  /*9190*/  @!P6 BRA `(.L_x_128) ;  /* 0x000000000070e947 */ /* 0x004fec0003800000 */
[----:B------:R-:W-:Y:S01]  /*91a0*/  ISETP.NE.AND P1, PT, R86, RZ, PT ;  /* 0x000000ff5600720c */ /* 0x000fe20003f25270 */
[----:B------:R-:W-:Y:S01]  /*91b0*/  BSSY B0, `(.L_x_129) ;  /* 0x000000b000007945 */ /* 0x000fe20003800000 */
[----:B------:R-:W-:Y:S11]  /*91c0*/  ISETP.NE.AND P0, PT, R84, RZ, PT ;  /* 0x000000ff5400720c */ /* 0x000ff60003f05270 */
[----:B------:R-:W-:Y:S05]  /*91d0*/  @P1 IMAD R5, R78, 0x4000, R165 ;  /* 0x000040004e051824 */ /* 0x000fea00078e02a5 */
[----:B------:R-:W-:Y:S04]  /*91e0*/  @P1 IADD3 R6, PT, PT, R5, UR44, RZ ;  /* 0x0000002c05061c10 */ /* 0x000fe8000fffe0ff */
[----:B------:R-:W-:Y:S01]  /*91f0*/  @P1 IADD3 R4, PT, PT, R85, R6, RZ ;  /* 0x0000000655041210 */ /* 0x000fe20007ffe0ff */
[--C-:B------:R-:W-:Y:S02]  /*9200*/  @P1 IMAD.IADD R2, R79, 0x1, R6.reuse ;  /* 0x000000014f021824 */ /* 0x100fe400078e0206 */
[----:B------:R-:W-:Y:S01]  /*9210*/  @P1 IMAD.IADD R3, R87, 0x1, R6 ;  /* 0x0000000157031824 */ /* 0x000fe200078e0206 */
[----:B------:R-:W-:Y:S06]  /*9220*/  @P0 BRA `(.L_x_130) ;  /* 0x00000000000c0947 */ /* 0x000fec0003800000 */
[----:B------:R-:W-:Y:S04]  /*9230*/  SHF.L.U32 R7, R157, 0x1f, RZ ;  /* 0x0000001f9d077819 */ /* 0x000fe800000006ff */
[----:B------:R-:W2:Y:S02]  /*9240*/  SYNCS.PHASECHK.TRANS64.TRYWAIT P0, [R0+URZ+0x20], R7 ;  /* 0x00002007000075a7 */ /* 0x000ea400080011ff */
[----:B--2---:R-:W-:Y:S05]  /*9250*/  @!P0 BRA `(.L_x_131) ;  /* 0x0000003400448947 */ /* 0x004fea0003800000 */
.L_x_130:
[----:B------:R-:W-:Y:S05]  /*9260*/  BSYNC B0 ;  /* 0x0000000000007941 */ /* 0x000fea0003800000 */
.L_x_129:
        /* <DEDUP_REMOVED lines=15> */
.L_x_128:
[----:B------:R-:W-:Y:S05]  /*9360*/  BSYNC B1 ;  /* 0x0000000000017941 */ /* 0x000fea0003800000 */
.L_x_127:
[----:B---3--:R-:W-:Y:S05]  /*9370*/  VIADD R0, R71, 0x80 ;  /* 0x0000008047007836 */ /* 0x008fea0000000000 */
[----:B------:R-:W-:Y:S04]  /*9380*/  SHF.R.U32.HI R0, RZ, 0x15, R0 ;  /* 0x00000015ff007819 */ /* 0x000fe80000011600 */
[----:B------:R-:W-:Y:S11]  /*9390*/  LOP3.LUT P0, RZ, R0, 0x3, R147, 0x48, !PT ;  /* 0x0000000300ff7812 */ /* 0x000ff60007804893 */
[----:B------:R-:W-:Y:S02]  /*93a0*/  @!UPT UIADD3 URZ, UPT, UPT, URZ, URZ, URZ ;  /* 0x000000fffffff290 */ /* 0x000fe4000fffe0ff */
[----:B------:R-:W-:Y:S05]  /*93b0*/  @!P0 BRA `(.L_x_132) ;  /* 0x0000000000408947 */ /* 0x000fea0003800000 */
[----:B------:R-:W3:Y:S01]  /*93c0*/  LDCU.64 UR8, c[0x4][0x70] ;  /* 0x01000e00ff0877ac */ /* 0x000ee20008000a00 */
[----:B------:R-:W-:Y:S01]  /*93d0*/  MOV R3, 0x0 ;  /* 0x0000000000037802 */ /* 0x000fe20000000f00 */
[----:B------:R-:W-:Y:S02]  /*93e0*/  HFMA2 R12, -RZ, RZ, 0, 5.9604644775390625e-08 ;  /* 0x00000001ff0c7431 */ /* 0x000fe400000001ff */
[----:B------:R-:W-:Y:S02]  /*93f0*/  IMAD.MOV.U32 R8, RZ, RZ, 0x192 ;  /* 0x00000192ff087424 */ /* 0x000fe400078e00ff */
[----:B------:R-:W-:Y:S01]  /*9400*/  IMAD.MOV.U32 R13, RZ, RZ, RZ ;  /* 0x000000ffff0d7224 */ /* 0x000fe200078e00ff */
[----:B------:R-:W5:Y:S01]  /*9410*/  LDCU.64 UR6, c[0x4][0x78] ;  /* 0x01000f00ff0677ac */ /* 0x000f620008000a00 */
[----:B------:R-:W1:Y:S01]  /*9420*/  LDC.64 R2, c[0x4][R3] ;  /* 0x0100000003027b82 */ /* 0x000e620000000a00 */
[----:B------:R-:W2:Y:S01]  /*9430*/  LDCU.64 UR4, c[0x4][0x10] ;  /* 0x01000200ff0477ac */ /* 0x000ea20008000a00 */
[----:B---3--:R-:W-:Y:S01]  /*9440*/  MOV R5, UR9 ;  /* 0x0000000900057c02 */ /* 0x008fe20008000f00 */
[----:B------:R-:W-:Y:S01]  /*9450*/  IMAD.U32 R4, RZ, RZ, UR8 ;  /* 0x00000008ff047e24 */ /* 0x000fe2000f8e00ff */
[----:B-----5:R-:W-:Y:S01]  /*9460*/  MOV R7, UR7 ;  /* 0x0000000700077c02 */ /* 0x020fe20008000f00 */
[----:B------:R-:W-:Y:S01]  /*9470*/  IMAD.U32 R6, RZ, RZ, UR6 ;  /* 0x00000006ff067e24 */ /* 0x000fe2000f8e00ff */
[----:B--2---:R-:W-:Y:S01]  /*9480*/  MOV R11, UR5 ;  /* 0x00000005000b7c02 */ /* 0x004fe20008000f00 */
[----:B------:R-:W-:Y:S02]  /*9490*/  IMAD.U32 R10, RZ, RZ, UR4 ;  /* 0x00000004ff0a7e24 */ /* 0x000fe4000f8e00ff */
[----:B------:R-:W-:Y:S07]  /*94a0*/  LEPC R20, `(.L_x_132) ;  /* 0x000000001014794e */ /* 0x000fee0000000000 */
[----:B-1--4-:R-:W-:Y:S05]  /*94b0*/  CALL.ABS.NOINC R2 ;  /* 0x0000000002007343 */ /* 0x012fea0003c00000 */
.L_x_132:
[----:B------:R-:W-:Y:S05]  /*94c0*/  WARPSYNC.ALL ;  /* 0x0000000000007948 */ /* 0x000fea0003800000 */
[----:B------:R-:W-:Y:S01]  /*94d0*/  R2UR UR4, R71 ;  /* 0x00000000470472ca */ /* 0x000fe200000e0000 */
[--C-:B----4-:R-:W-:Y:S01]  /*94e0*/  HADD2.F32 R72, -RZ, R80.reuse.H0_H0 ;  /* 0x20000050ff487230 */ /* 0x110fe20000004100 */
[----:B------:R-:W-:Y:S01]  /*94f0*/  ISETP.NE.AND P6, PT, R163, RZ, PT ;  /* 0x000000ffa300720c */ /* 0x000fe20003fc5270 */
[----:B------:R-:W-:Y:S01]  /*9500*/  HADD2.F32 R75, -RZ, R80.H1_H1 ;  /* 0x30000050ff4b7230 */ /* 0x000fe20000004100 */
[----:B------:R-:W-:Y:S01]  /*9510*/  MOV R3, UR45 ;  /* 0x0000002d00037c02 */ /* 0x000fe20008000f00 */
[----:B------:R-:W-:Y:S01]  /*9520*/  BSSY.RECONVERGENT B0, `(.L_x_133) ;  /* 0x0000101000007945 */ /* 0x000fe20003800200 */
[----:B------:R-:W-:Y:S02]  /*9530*/  MOV R74, UR47 ;  /* 0x0000002f004a7c02 */ /* 0x000fe40008000f00 */
[----:B------:R-:W-:Y:S05]  /*9540*/  ISETP.NE.AND P0, PT, R160, RZ, PT ;  /* 0x000000ffa000720c */ /* 0x000fea0003f05270 */
[----:B------:R-:W3:Y:S02]  /*9550*/  LDTM.x64 R4, tmem[UR4+0x80] ;  /* 0x00008004000479ee */ /* 0x000ee40008340000 */
[----:B------:R-:W-:Y:S04]  /*9560*/  @P6 LEA R3, R3, UR44, 0x3 ;  /* 0x0000002c03036c11 */ /* 0x000fe8000f8e18ff */
[----:B------:R-:W-:Y:S04]  /*9570*/  @P6 IADD3 R3, PT, PT, R3, 0x40, RZ ;  /* 0x0000004003036810 */ /* 0x000fe80007ffe0ff */
[----:B------:R-:W-:Y:S01]  /*9580*/  @P6 PRMT R74, R74, 0x654, R3 ;  /* 0x000006544a4a6816 */ /* 0x000fe20000000003 */
[C---:B---3--:R-:W-:Y:S01]  /*9590*/  FMUL R0, R70.reuse, R4 ;  /* 0x0000000446007220 */ /* 0x048fe20000400000 */
[C---:B------:R-:W-:Y:S01]  /*95a0*/  FMUL R3, R70.reuse, R6 ;  /* 0x0000000646037220 */ /* 0x040fe20000400000 */
[C---:B------:R-:W-:Y:S01]  /*95b0*/  FMUL R4, R70.reuse, R8 ;  /* 0x0000000846047220 */ /* 0x040fe20000400000 */
[C---:B------:R-:W-:Y:S01]  /*95c0*/  FMUL R6, R70.reuse, R10 ;  /* 0x0000000a46067220 */ /* 0x040fe20000400000 */
[C---:B------:R-:W-:Y:S01]  /*95d0*/  FFMA R0, R73.reuse, R72, R0 ;  /* 0x0000004849007223 */ /* 0x040fe20000000000 */
[C---:B------:R-:W-:Y:S01]  /*95e0*/  FMUL R8, R70.reuse, R12 ;  /* 0x0000000c46087220 */ /* 0x040fe20000400000 */
        /* <DEDUP_REMOVED lines=38> */
[--C-:B------:R-:W-:Y:S02]  /*9850*/  HADD2.F32 R64, -RZ, R81.reuse.H0_H0 ;  /* 0x20000051ff407230 */ /* 0x100fe40000004100 */
[C---:B------:R-:W-:Y:S01]  /*9860*/  FMUL R49, R70.reuse, R53 ;  /* 0x0000003546317220 */ /* 0x040fe20000400000 */
[C---:B------:R-:W-:Y:S01]  /*9870*/  FMUL R62, R70.reuse, R66 ;  /* 0x00000042463e7220 */ /* 0x040fe20000400000 */
[----:B------:R-:W-:Y:S02]  /*9880*/  HADD2.F32 R66, -RZ, R81.H1_H1 ;  /* 0x30000051ff427230 */ /* 0x000fe40000004100 */
[C---:B------:R-:W-:Y:S01]  /*9890*/  FMUL R53, R70.reuse, R57 ;  /* 0x0000003946357220 */ /* 0x040fe20000400000 */
[C---:B------:R-:W-:Y:S01]  /*98a0*/  FMUL R7, R70.reuse, R7 ;  /* 0x0000000746077220 */ /* 0x040fe20000400000 */
[C---:B------:R-:W-:Y:S01]  /*98b0*/  FMUL R57, R70.reuse, R61 ;  /* 0x0000003d46397220 */ /* 0x040fe20000400000 */
[----:B------:R-:W-:Y:S01]  /*98c0*/  FMUL R61, R70, R65 ;  /* 0x00000041463d7220 */ /* 0x000fe20000400000 */
[--C-:B------:R-:W-:Y:S02]  /*98d0*/  HADD2.F32 R65, -RZ, R82.reuse.H0_H0 ;  /* 0x20000052ff417230 */ /* 0x100fe40000004100 */
[C---:B------:R-:W-:Y:S01]  /*98e0*/  FFMA R2, R73.reuse, R75, R2 ;  /* 0x0000004b49027223 */ /* 0x040fe20000000002 */
[C---:B------:R-:W-:Y:S01]  /*98f0*/  FFMA R3, R73.reuse, R64, R3 ;  /* 0x0000004049037223 */ /* 0x040fe20000000003 */
[----:B------:R-:W-:Y:S02]  /*9900*/  HADD2.F32 R64, -RZ, R82.H1_H1 ;  /* 0x30000052ff407230 */ /* 0x000fe40000004100 */
[C---:B------:R-:W-:Y:S01]  /*9910*/  FFMA R7, R73.reuse, R66, R7 ;  /* 0x0000004249077223 */ /* 0x040fe20000000007 */
[----:B------:R-:W-:Y:S01]  /*9920*/  FFMA R4, R73, R65, R4 ;  /* 0x0000004149047223 */ /* 0x000fe20000000004 */
[--C-:B------:R-:W-:Y:S01]  /*9930*/  HADD2.F32 R65, -RZ, R83.reuse.H0_H0 ;  /* 0x20000053ff417230 */ /* 0x100fe20000004100 */
[----:B-1----:R-:W-:Y:S01]  /*9940*/  F2FP.F16.F32.PACK_AB R92, R2, R0 ;  /* 0x00000000025c723e */ /* 0x002fe200000000ff */
[----:B------:R-:W-:Y:S01]  /*9950*/  HADD2.F32 R0, -RZ, R83.H1_H1 ;  /* 0x30000053ff007230 */ /* 0x000fe20000004100 */
[----:B------:R-:W-:Y:S01]  /*9960*/  F2FP.F16.F32.PACK_AB R93, R7, R3 ;  /* 0x00000003075d723e */ /* 0x000fe200000000ff */
[--C-:B--2---:R-:W-:Y:S02]  /*9970*/  HADD2.F32 R3, -RZ, R88.reuse.H0_H0 ;  /* 0x20000058ff037230 */ /* 0x104fe40000004100 */
[C---:B------:R-:W-:Y:S01]  /*9980*/  FMUL R11, R70.reuse, R11 ;  /* 0x0000000b460b7220 */ /* 0x040fe20000400000 */
[----:B------:R-:W-:Y:S02]  /*9990*/  HADD2.F32 R2, -RZ, R88.H1_H1 ;  /* 0x30000058ff027230 */ /* 0x000fe40000004100 */
[C---:B------:R-:W-:Y:S01]  /*99a0*/  FFMA R5, R73.reuse, R64, R5 ;  /* 0x0000004049057223 */ /* 0x040fe20000000005 */
[C---:B------:R-:W-:Y:S01]  /*99b0*/  FFMA R6, R73.reuse, R65, R6 ;  /* 0x0000004149067223 */ /* 0x040fe20000000006 */
[C---:B------:R-:W-:Y:S01]  /*99c0*/  FFMA R11, R73.reuse, R0, R11 ;  /* 0x00000000490b7223 */ /* 0x040fe2000000000b */
[--C-:B------:R-:W-:Y:S02]  /*99d0*/  HADD2.F32 R0, -RZ, R89.reuse.H0_H0 ;  /* 0x20000059ff007230 */ /* 0x100fe40000004100 */
[C---:B------:R-:W-:Y:S01]  /*99e0*/  FFMA R8, R73.reuse, R3, R8 ;  /* 0x0000000349087223 */ /* 0x040fe20000000008 */
[--C-:B------:R-:W-:Y:S02]  /*99f0*/  HADD2.F32 R3, -RZ, R90.reuse.H0_H0 ;  /* 0x2000005aff037230 */ /* 0x100fe40000004100 */
[C---:B------:R-:W-:Y:S01]  /*9a00*/  FFMA R9, R73.reuse, R2, R9 ;  /* 0x0000000249097223 */ /* 0x040fe20000000009 */
[----:B------:R-:W-:Y:S02]  /*9a10*/  HADD2.F32 R2, -RZ, R89.H1_H1 ;  /* 0x30000059ff027230 */ /* 0x000fe40000004100 */
[C---:B------:R-:W-:Y:S01]  /*9a20*/  FMUL R15, R70.reuse, R15 ;  /* 0x0000000f460f7220 */ /* 0x040fe20000400000 */
[----:B------:R-:W-:Y:S01]  /*9a30*/  FFMA R10, R73, R0, R10 ;  /* 0x00000000490a7223 */ /* 0x000fe2000000000a */
[----:B------:R-:W-:Y:S01]  /*9a40*/  HADD2.F32 R0, -RZ, R90.H1_H1 ;  /* 0x3000005aff007230 */ /* 0x000fe20000004100 */
[----:B------:R-:W-:Y:S01]  /*9a50*/  F2FP.F16.F32.PACK_AB R94, R5, R4 ;  /* 0x00000004055e723e */ /* 0x000fe200000000ff */
[--C-:B------:R-:W-:Y:S02]  /*9a60*/  HADD2.F32 R5, -RZ, R96.reuse.H0_H0 ;  /* 0x20000060ff057230 */ /* 0x100fe40000004100 */
[C---:B------:R-:W-:Y:S01]  /*9a70*/  FFMA R15, R73.reuse, R2, R15 ;  /* 0x00000002490f7223 */ /* 0x040fe2000000000f */
[--C-:B------:R-:W-:Y:S02]  /*9a80*/  HADD2.F32 R2, -RZ, R91.reuse.H1_H1 ;  /* 0x3000005bff027230 */ /* 0x100fe40000004100 */
[C---:B------:R-:W-:Y:S01]  /*9a90*/  FFMA R12, R73.reuse, R3, R12 ;  /* 0x00000003490c7223 */ /* 0x040fe2000000000c */
[----:B------:R-:W-:Y:S02]  /*9aa0*/  HADD2.F32 R3, -RZ, R91.H0_H0 ;  /* 0x2000005bff037230 */ /* 0x000fe40000004100 */
[C---:B------:R-:W-:Y:S01]  /*9ab0*/  FMUL R19, R70.reuse, R19 ;  /* 0x0000001346137220 */ /* 0x040fe20000400000 */
[----:B------:R-:W-:Y:S02]  /*9ac0*/  HADD2.F32 R4, -RZ, R99.H1_H1 ;  /* 0x30000063ff047230 */ /* 0x000fe40000004100 */
[C---:B------:R-:W-:Y:S01]  /*9ad0*/  FFMA R13, R73.reuse, R0, R13 ;  /* 0x00000000490d7223 */ /* 0x040fe2000000000d */
[----:B------:R-:W-:Y:S02]  /*9ae0*/  HADD2.F32 R0, -RZ, R96.H1_H1 ;  /* 0x30000060ff007230 */ /* 0x000fe40000004100 */
[C---:B------:R-:W-:Y:S01]  /*9af0*/  FFMA R14, R73.reuse, R3, R14 ;  /* 0x00000003490e7223 */ /* 0x040fe2000000000e */
[--C-:B------:R-:W-:Y:S02]  /*9b00*/  HADD2.F32 R3, -RZ, R98.reuse.H0_H0 ;  /* 0x20000062ff037230 */ /* 0x100fe40000004100 */
[C---:B------:R-:W-:Y:S01]  /*9b10*/  FFMA R19, R73.reuse, R2, R19 ;  /* 0x0000000249137223 */ /* 0x040fe20000000013 */
[----:B------:R-:W-:Y:S02]  /*9b20*/  HADD2.F32 R2, -RZ, R97.H0_H0 ;  /* 0x20000061ff027230 */ /* 0x000fe40000004100 */
[C---:B------:R-:W-:Y:S01]  /*9b30*/  FFMA R16, R73.reuse, R5, R16 ;  /* 0x0000000549107223 */ /* 0x040fe20000000010 */
[----:B------:R-:W-:Y:S02]  /*9b40*/  HADD2.F32 R5, -RZ, R99.H0_H0 ;  /* 0x20000063ff057230 */ /* 0x000fe40000004100 */
[C---:B------:R-:W-:Y:S01]  /*9b50*/  FFMA R17, R73.reuse, R0, R17 ;  /* 0x0000000049117223 */ /* 0x040fe20000000011 */
[----:B------:R-:W-:Y:S02]  /*9b60*/  HADD2.F32 R0, -RZ, R97.H1_H1 ;  /* 0x30000061ff007230 */ /* 0x000fe40000004100 */
[C---:B------:R-:W-:Y:S01]  /*9b70*/  FMUL R23, R70.reuse, R23 ;  /* 0x0000001746177220 */ /* 0x040fe20000400000 */
[C---:B------:R-:W-:Y:S01]  /*9b80*/  FFMA R18, R73.reuse, R2, R18 ;  /* 0x0000000249127223 */ /* 0x040fe20000000012 */
[----:B------:R-:W-:Y:S02]  /*9b90*/  HADD2.F32 R2, -RZ, R98.H1_H1 ;  /* 0x30000062ff027230 */ /* 0x000fe40000004100 */
[C---:B------:R-:W-:Y:S01]  /*9ba0*/  FMUL R27, R70.reuse, R27 ;  /* 0x0000001b461b7220 */ /* 0x040fe20000400000 */
[C---:B------:R-:W-:Y:S01]  /*9bb0*/  FFMA R23, R73.reuse, R0, R23 ;  /* 0x0000000049177223 */ /* 0x040fe20000000017 */
[----:B------:R-:W-:Y:S02]  /*9bc0*/  HADD2.F32 R0, -RZ, R104.H0_H0 ;  /* 0x20000068ff007230 */ /* 0x000fe40000004100 */
[C---:B------:R-:W-:Y:S01]  /*9bd0*/  FFMA R20, R73.reuse, R3, R20 ;  /* 0x0000000349147223 */ /* 0x040fe20000000014 */
[----:B------:R-:W-:Y:S02]  /*9be0*/  HADD2.F32 R3, -RZ, R106.H0_H0 ;  /* 0x2000006aff037230 */ /* 0x000fe40000004100 */
[C---:B------:R-:W-:Y:S01]  /*9bf0*/  FFMA R21, R73.reuse, R2, R21 ;  /* 0x0000000249157223 */ /* 0x040fe20000000015 */
[C---:B------:R-:W-:Y:S01]  /*9c00*/  FFMA R22, R73.reuse, R5, R22 ;  /* 0x0000000549167223 */ /* 0x040fe20000000016 */
[C---:B------:R-:W-:Y:S01]  /*9c10*/  FFMA R27, R73.reuse, R4, R27 ;  /* 0x00000004491b7223 */ /* 0x040fe2000000001b */
[C---:B------:R-:W-:Y:S01]  /*9c20*/  FFMA R24, R73.reuse, R0, R24 ;  /* 0x0000000049187223 */ /* 0x040fe20000000018 */
[----:B------:R-:W-:Y:S02]  /*9c30*/  HADD2.F32 R2, -RZ, R104.H1_H1 ;  /* 0x30000068ff027230 */ /* 0x000fe40000004100 */
[C---:B------:R-:W-:Y:S01]  /*9c40*/  FMUL R31, R70.reuse, R31 ;  /* 0x0000001f461f7220 */ /* 0x040fe20000400000 */
[----:B------:R-:W-:Y:S02]  /*9c50*/  HADD2.F32 R0, -RZ, R105.H0_H0 ;  /* 0x20000069ff007230 */ /* 0x000fe40000004100 */
[C---:B------:R-:W-:Y:S01]  /*9c60*/  FMUL R35, R70.reuse, R35 ;  /* 0x0000002346237220 */ /* 0x040fe20000400000 */
[----:B------:R-:W-:Y:S02]  /*9c70*/  HADD2.F32 R5, -RZ, R107.H0_H0 ;  /* 0x2000006bff057230 */ /* 0x000fe40000004100 */
[C---:B------:R-:W-:Y:S01]  /*9c80*/  FFMA R25, R73.reuse, R2, R25 ;  /* 0x0000000249197223 */ /* 0x040fe20000000019 */
[----:B------:R-:W-:Y:S02]  /*9c90*/  HADD2.F32 R2, -RZ, R106.H1_H1 ;  /* 0x3000006aff027230 */ /* 0x000fe40000004100 */
[----:B------:R-:W-:Y:S01]  /*9ca0*/  FFMA R26, R73, R0, R26 ;  /* 0x00000000491a7223 */ /* 0x000fe2000000001a */
[----:B------:R-:W-:Y:S02]  /*9cb0*/  HADD2.F32 R0, -RZ, R105.H1_H1 ;  /* 0x30000069ff007230 */ /* 0x000fe40000004100 */
[C---:B------:R-:W-:Y:S01]  /*9cc0*/  FMUL R39, R70.reuse, R39 ;  /* 0x0000002746277220 */ /* 0x040fe20000400000 */
[----:B------:R-:W-:Y:S01]  /*9cd0*/  HADD2.F32 R4, -RZ, R107.H1_H1 ;  /* 0x3000006bff047230 */ /* 0x000fe20000004100 */
[----:B------:R-:W-:Y:S01]  /*9ce0*/  F2FP.F16.F32.PACK_AB R95, R11, R6 ;  /* 0x000000060b5f723e */ /* 0x000fe200000000ff */
[C---:B------:R-:W-:Y:S01]  /*9cf0*/  FMUL R43, R70.reuse, R43 ;  /* 0x0000002b462b7220 */ /* 0x040fe20000400000 */
[C---:B------:R-:W-:Y:S01]  /*9d00*/  FFMA R31, R73.reuse, R0, R31 ;  /* 0x00000000491f7223 */ /* 0x040fe2000000001f */
[--C-:B------:R-:W-:Y:S02]  /*9d10*/  HADD2.F32 R0, -RZ, R112.reuse.H0_H0 ;  /* 0x20000070ff007230 */ /* 0x100fe40000004100 */
[C---:B------:R-:W-:Y:S01]  /*9d20*/  FFMA R28, R73.reuse, R3, R28 ;  /* 0x00000003491c7223 */ /* 0x040fe2000000001c */
[----:B------:R1:W-:Y:S01]  /*9d30*/  STS.128 [R165+UR44+0x8400], R92 ;  /* 0x0084005ca5007988 */ /* 0x0003e20008000c2c */
[C---:B------:R-:W-:Y:S01]  /*9d40*/  FFMA R29, R73.reuse, R2, R29 ;  /* 0x00000002491d7223 */ /* 0x040fe2000000001d */
[C---:B------:R-:W-:Y:S01]  /*9d50*/  FFMA R30, R73.reuse, R5, R30 ;  /* 0x00000005491e7223 */ /* 0x040fe2000000001e */
[C---:B------:R-:W-:Y:S01]  /*9d60*/  FFMA R35, R73.reuse, R4, R35 ;  /* 0x0000000449237223 */ /* 0x040fe20000000023 */
[----:B------:R-:W-:Y:S02]  /*9d70*/  HADD2.F32 R2, -RZ, R112.H1_H1 ;  /* 0x30000070ff027230 */ /* 0x000fe40000004100 */
[----:B------:R-:W-:Y:S01]  /*9d80*/  FFMA R32, R73, R0, R32 ;  /* 0x0000000049207223 */ /* 0x000fe20000000020 */
[--C-:B------:R-:W-:Y:S01]  /*9d90*/  HADD2.F32 R3, -RZ, R113.reuse.H0_H0 ;  /* 0x20000071ff037230 */ /* 0x100fe20000004100 */
[----:B------:R-:W-:Y:S01]  /*9da0*/  F2FP.F16.F32.PACK_AB R8, R9, R8 ;  /* 0x000000080908723e */ /* 0x000fe200000000ff */
[----:B------:R-:W-:Y:S02]  /*9db0*/  HADD2.F32 R0, -RZ, R113.H1_H1 ;  /* 0x30000071ff007230 */ /* 0x000fe40000004100 */
[C---:B------:R-:W-:Y:S01]  /*9dc0*/  FFMA R33, R73.reuse, R2, R33 ;  /* 0x0000000249217223 */ /* 0x040fe20000000021 */
[--C-:B------:R-:W-:Y:S02]  /*9dd0*/  HADD2.F32 R5, -RZ, R115.reuse.H0_H0 ;  /* 0x20000073ff057230 */ /* 0x100fe40000004100 */
[C---:B------:R-:W-:Y:S01]  /*9de0*/  FFMA R34, R73.reuse, R3, R34 ;  /* 0x0000000349227223 */ /* 0x040fe20000000022 */
[--C-:B------:R-:W-:Y:S02]  /*9df0*/  HADD2.F32 R3, -RZ, R114.reuse.H0_H0 ;  /* 0x20000072ff037230 */ /* 0x100fe40000004100 */
[----:B------:R-:W-:Y:S01]  /*9e00*/  FFMA R39, R73, R0, R39 ;  /* 0x0000000049277223 */ /* 0x000fe20000000027 */
[----:B------:R-:W-:Y:S01]  /*9e10*/  HADD2.F32 R0, -RZ, R114.H1_H1 ;  /* 0x30000072ff007230 */ /* 0x000fe20000004100 */
[----:B------:R-:W-:Y:S01]  /*9e20*/  F2FP.F16.F32.PACK_AB R9, R15, R10 ;  /* 0x0000000a0f09723e */ /* 0x000fe200000000ff */
[----:B------:R-:W-:Y:S02]  /*9e30*/  HADD2.F32 R2, -RZ, R115.H1_H1 ;  /* 0x30000073ff027230 */ /* 0x000fe40000004100 */
[C---:B------:R-:W-:Y:S01]  /*9e40*/  FFMA R36, R73.reuse, R3, R36 ;  /* 0x0000000349247223 */ /* 0x040fe20000000024 */
[--C-:B------:R-:W-:Y:S02]  /*9e50*/  HADD2.F32 R3, -RZ, R121.reuse.H0_H0 ;  /* 0x20000079ff037230 */ /* 0x100fe40000004100 */
[C---:B------:R-:W-:Y:S01]  /*9e60*/  FFMA R37, R73.reuse, R0, R37 ;  /* 0x0000000049257223 */ /* 0x040fe20000000025 */
[C---:B------:R-:W-:Y:S01]  /*9e70*/  FFMA R38, R73.reuse, R5, R38 ;  /* 0x0000000549267223 */ /* 0x040fe20000000026 */
[--C-:B------:R-:W-:Y:S02]  /*9e80*/  HADD2.F32 R0, -RZ, R120.reuse.H0_H0 ;  /* 0x20000078ff007230 */ /* 0x100fe40000004100 */
[----:B------:R-:W-:Y:S01]  /*9e90*/  FFMA R43, R73, R2, R43 ;  /* 0x00000002492b7223 */ /* 0x000fe2000000002b */
[----:B------:R-:W-:Y:S01]  /*9ea0*/  HADD2.F32 R2, -RZ, R120.H1_H1 ;  /* 0x30000078ff027230 */ /* 0x000fe20000004100 */
[----:B------:R-:W-:Y:S01]  /*9eb0*/  F2FP.F16.F32.PACK_AB R10, R13, R12 ;  /* 0x0000000c0d0a723e */ /* 0x000fe200000000ff */
[C---:B------:R-:W-:Y:S01]  /*9ec0*/  FMUL R47, R70.reuse, R47 ;  /* 0x0000002f462f7220 */ /* 0x040fe20000400000 */
[----:B------:R-:W-:Y:S01]  /*9ed0*/  F2FP.F16.F32.PACK_AB R11, R19, R14 ;  /* 0x0000000e130b723e */ /* 0x000fe200000000ff */
[C---:B------:R-:W-:Y:S01]  /*9ee0*/  FFMA R40, R73.reuse, R0, R40 ;  /* 0x0000000049287223 */ /* 0x040fe20000000028 */
[----:B------:R-:W-:Y:S02]  /*9ef0*/  HADD2.F32 R0, -RZ, R121.H1_H1 ;  /* 0x30000079ff007230 */ /* 0x000fe40000004100 */
[C---:B------:R-:W-:Y:S01]  /*9f00*/  FFMA R41, R73.reuse, R2, R41 ;  /* 0x0000000249297223 */ /* 0x040fe20000000029 */
[----:B------:R-:W-:Y:S01]  /*9f10*/  FFMA R42, R73, R3, R42 ;  /* 0x00000003492a7223 */ /* 0x000fe2000000002a */
[----:B------:R1:W-:Y:S01]  /*9f20*/  STS.128 [R167+0x8400], R8 ;  /* 0x00840008a7007388 */ /* 0x0003e20000000c00 */
[--C-:B------:R-:W-:Y:S01]  /*9f30*/  HADD2.F32 R3, -RZ, R122.reuse.H0_H0 ;  /* 0x2000007aff037230 */ /* 0x100fe20000004100 */
[----:B------:R-:W-:Y:S01]  /*9f40*/  F2FP.F16.F32.PACK_AB R16, R17, R16 ;  /* 0x000000101110723e */ /* 0x000fe200000000ff */
[----:B------:R-:W-:Y:S01]  /*9f50*/  HADD2.F32 R2, -RZ, R122.H1_H1 ;  /* 0x3000007aff027230 */ /* 0x000fe20000004100 */
[----:B------:R-:W-:Y:S01]  /*9f60*/  F2FP.F16.F32.PACK_AB R17, R23, R18 ;  /* 0x000000121711723e */ /* 0x000fe200000000ff */
[----:B------:R-:W-:Y:S01]  /*9f70*/  FFMA R47, R73, R0, R47 ;  /* 0x00000000492f7223 */ /* 0x000fe2000000002f */
[--C-:B------:R-:W-:Y:S01]  /*9f80*/  HADD2.F32 R5, -RZ, R123.reuse.H0_H0 ;  /* 0x2000007bff057230 */ /* 0x100fe20000004100 */
[----:B------:R-:W-:Y:S01]  /*9f90*/  F2FP.F16.F32.PACK_AB R18, R21, R20 ;  /* 0x000000141512723e */ /* 0x000fe200000000ff */
[----:B------:R-:W-:Y:S01]  /*9fa0*/  HADD2.F32 R0, -RZ, R123.H1_H1 ;  /* 0x3000007bff007230 */ /* 0x000fe20000004100 */
[----:B------:R-:W-:Y:S01]  /*9fb0*/  F2FP.F16.F32.PACK_AB R19, R27, R22 ;  /* 0x000000161b13723e */ /* 0x000fe200000000ff */
[C---:B------:R-:W-:Y:S01]  /*9fc0*/  FMUL R51, R70.reuse, R51 ;  /* 0x0000003346337220 */ /* 0x040fe20000400000 */
[C---:B------:R-:W-:Y:S01]  /*9fd0*/  FFMA R44, R73.reuse, R3, R44 ;  /* 0x00000003492c7223 */ /* 0x040fe2000000002c */
[C---:B------:R-:W-:Y:S01]  /*9fe0*/  FFMA R45, R73.reuse, R2, R45 ;  /* 0x00000002492d7223 */ /* 0x040fe2000000002d */
[C---:B------:R-:W-:Y:S01]  /*9ff0*/  FFMA R46, R73.reuse, R5, R46 ;  /* 0x00000005492e7223 */ /* 0x040fe2000000002e */
[----:B------:R1:W-:Y:S01]  /*a000*/  STS.128 [R164+0x8400], R16 ;  /* 0x00840010a4007388 */ /* 0x0003e20000000c00 */
[----:B------:R-:W-:Y:S01]  /*a010*/  FFMA R51, R73, R0, R51 ;  /* 0x0000000049337223 */ /* 0x000fe20000000033 */
[--C-:B------:R-:W-:Y:S01]  /*a020*/  HADD2.F32 R3, -RZ, R128.reuse.H0_H0 ;  /* 0x20000080ff037230 */ /* 0x100fe20000004100 */
[----:B------:R-:W-:Y:S01]  /*a030*/  F2FP.F16.F32.PACK_AB R24, R25, R24 ;  /* 0x000000181918723e */ /* 0x000fe200000000ff */
[----:B------:R-:W-:Y:S01]  /*a040*/  HADD2.F32 R0, -RZ, R128.H1_H1 ;  /* 0x30000080ff007230 */ /* 0x000fe20000004100 */
[----:B------:R-:W-:Y:S01]  /*a050*/  F2FP.F16.F32.PACK_AB R25, R31, R26 ;  /* 0x0000001a1f19723e */ /* 0x000fe200000000ff */
        /* <DEDUP_REMOVED lines=16> */
[----:B------:R-:W-:Y:S01]  /*a160*/  FFMA R52, R73, R0, R52 ;  /* 0x0000000049347223 */ /* 0x000fe20000000034 */
[----:B------:R-:W-:Y:S01]  /*a170*/  F2FP.F16.F32.PACK_AB R35, R43, R38 ;  /* 0x000000262b23723e */ /* 0x000fe200000000ff */
[C---:B------:R-:W-:Y:S01]  /*a180*/  FFMA R53, R73.reuse, R2, R53 ;  /* 0x0000000249357223 */ /* 0x040fe20000000035 */
[----:B------:R-:W-:Y:S01]  /*a190*/  FFMA R54, R73, R3, R54 ;  /* 0x0000000349367223 */ /* 0x000fe20000000036 */
[----:B------:R-:W-:Y:S01]  /*a1a0*/  HADD2.F32 R0, -RZ, R131.H1_H1 ;  /* 0x30000083ff007230 */ /* 0x000fe20000004100 */
[----:B------:R-:W-:Y:S01]  /*a1b0*/  F2FP.F16.F32.PACK_AB R40, R41, R40 ;  /* 0x000000282928723e */ /* 0x000fe200000000ff */
[----:B------:R1:W-:Y:S01]  /*a1c0*/  STS.128 [R154+0x8400], R32 ;  /* 0x008400209a007388 */ /* 0x0003e20000000c00 */
[C---:B------:R-:W-:Y:S01]  /*a1d0*/  FMUL R59, R70.reuse, R59 ;  /* 0x0000003b463b7220 */ /* 0x040fe20000400000 */
[--C-:B------:R-:W-:Y:S01]  /*a1e0*/  HADD2.F32 R3, -RZ, R136.reuse.H0_H0 ;  /* 0x20000088ff037230 */ /* 0x100fe20000004100 */
[----:B------:R-:W-:Y:S01]  /*a1f0*/  F2FP.F16.F32.PACK_AB R41, R47, R42 ;  /* 0x0000002a2f29723e */ /* 0x000fe200000000ff */
[----:B------:R-:W-:Y:S01]  /*a200*/  HADD2.F32 R2, -RZ, R136.H1_H1 ;  /* 0x30000088ff027230 */ /* 0x000fe20000004100 */
[----:B------:R-:W-:Y:S01]  /*a210*/  F2FP.F16.F32.PACK_AB R42, R45, R44 ;  /* 0x0000002c2d2a723e */ /* 0x000fe200000000ff */
[--C-:B------:R-:W-:Y:S01]  /*a220*/  HADD2.F32 R5, -RZ, R137.reuse.H0_H0 ;  /* 0x20000089ff057230 */ /* 0x100fe20000004100 */
        /* <DEDUP_REMOVED lines=8> */
[----:B------:R-:W-:Y:S01]  /*a2b0*/  FFMA R58, R73, R5, R58 ;  /* 0x00000005493a7223 */ /* 0x000fe2000000003a */
[----:B------:R-:W-:Y:S01]  /*a2c0*/  HADD2.F32 R2, -RZ, R138.H1_H1 ;  /* 0x3000008aff027230 */ /* 0x000fe20000004100 */
[----:B------:R-:W-:Y:S01]  /*a2d0*/  F2FP.F16.F32.PACK_AB R48, R49, R48 ;  /* 0x000000303130723e */ /* 0x000fe200000000ff */
[--C-:B------:R-:W-:Y:S01]  /*a2e0*/  HADD2.F32 R5, -RZ, R139.reuse.H0_H0 ;  /* 0x2000008bff057230 */ /* 0x100fe20000004100 */
[----:B------:R-:W-:Y:S01]  /*a2f0*/  F2FP.F16.F32.PACK_AB R49, R55, R50 ;  /* 0x000000323731723e */ /* 0x000fe200000000ff */
[----:B------:R-:W-:Y:S02]  /*a300*/  HADD2.F32 R4, -RZ, R139.H1_H1 ;  /* 0x3000008bff047230 */ /* 0x000fe40000004100 */
[----:B------:R-:W-:Y:S01]  /*a310*/  FFMA R63, R73, R0, R63 ;  /* 0x00000000493f7223 */ /* 0x000fe2000000003f */
[----:B------:R-:W-:Y:S01]  /*a320*/  FMUL R67, R70, R67 ;  /* 0x0000004346437220 */ /* 0x000fe20000400000 */
[----:B------:R-:W-:Y:S01]  /*a330*/  F2FP.F16.F32.PACK_AB R50, R53, R52 ;  /* 0x000000343532723e */ /* 0x000fe200000000ff */
[----:B------:R-:W-:Y:S01]  /*a340*/  FFMA R60, R73, R3, R60 ;  /* 0x00000003493c7223 */ /* 0x000fe2000000003c */
[----:B------:R-:W-:Y:S01]  /*a350*/  F2FP.F16.F32.PACK_AB R51, R59, R54 ;  /* 0x000000363b33723e */ /* 0x000fe200000000ff */
[C---:B------:R-:W-:Y:S01]  /*a360*/  FFMA R61, R73.reuse, R2, R61 ;  /* 0x00000002493d7223 */ /* 0x040fe2000000003d */
[C---:B------:R-:W-:Y:S01]  /*a370*/  FFMA R62, R73.reuse, R5, R62 ;  /* 0x00000005493e7223 */ /* 0x040fe2000000003e */
[----:B------:R-:W-:Y:S01]  /*a380*/  FFMA R67, R73, R4, R67 ;  /* 0x0000000449437223 */ /* 0x000fe20000000043 */
[----:B------:R-:W-:Y:S01]  /*a390*/  F2FP.F16.F32.PACK_AB R56, R57, R56 ;  /* 0x000000383938723e */ /* 0x000fe200000000ff */
[----:B------:R1:W-:Y:S01]  /*a3a0*/  STS.128 [R153+0x8400], R48 ;  /* 0x0084003099007388 */ /* 0x0003e20000000c00 */
[----:B------:R-:W-:Y:S02]  /*a3b0*/  F2FP.F16.F32.PACK_AB R57, R63, R58 ;  /* 0x0000003a3f39723e */ /* 0x000fe400000000ff */
        /* <DEDUP_REMOVED lines=23> */
.L_x_134:
[----:B------:R-:W-:Y:S05]  /*a530*/  BSYNC.RECONVERGENT B0 ;  /* 0x0000000000007941 */ /* 0x000fea0003800200 */
.L_x_133:
        /* <DEDUP_REMOVED lines=21> */
.L_x_138:
[----:B------:R-:W-:Y:S05]  /*a690*/  BSYNC B0 ;  /* 0x0000000000007941 */ /* 0x000fea0003800000 */
.L_x_137:
[----:B------:R-:W-:Y:S11]  /*a6a0*/  ISETP.NE.AND P0, PT, R86, RZ, PT ;  /* 0x000000ff5600720c */ /* 0x000ff60003f05270 */
[----:B------:R-:W-:Y:S02]  /*a6b0*/  @!UPT UIADD3 URZ, UPT, UPT, URZ, URZ, URZ ;  /* 0x000000fffffff290 */ /* 0x000fe4000fffe0ff */
[----:B------:R3:W4:Y:S01]  /*a6c0*/  @P0 LDS.128 R80, [R78+UR44+0x400] ;  /* 0x0004002c4e500984 */ /* 0x0007220008000c00 */
[----:B--2---:R-:W-:Y:S01]  /*a6d0*/  @P0 IMAD.IADD R0, R85, 0x1, R2 ;  /* 0x0000000155000824 */ /* 0x004fe200078e0202 */
        /* <DEDUP_REMOVED lines=10> */
.L_x_136:
[----:B------:R-:W-:Y:S05]  /*a780*/  BSYNC B1 ;  /* 0x0000000000017941 */ /* 0x000fea0003800000 */
.L_x_135:
        /* <DEDUP_REMOVED lines=8> */
[----:B-1----:R-:W-:Y:S02]  /*a810*/  IMAD.MOV.U32 R8, RZ, RZ, 0x192 ;  /* 0x00000192ff087424 */ /* 0x002fe400078e00ff */
[----:B------:R-:W-:Y:S01]  /*a820*/  IMAD.MOV.U32 R13, RZ, RZ, RZ ;  /* 0x000000ffff0d7224 */ /* 0x000fe200078e00ff */
[----:B------:R-:W1:Y:S01]  /*a830*/  LDCU.64 UR6, c[0x4][0x78] ;  /* 0x01000f00ff0677ac */ /* 0x000e620008000a00 */
[----:B------:R-:W2:Y:S01]  /*a840*/  LDC.64 R2, c[0x4][R3] ;  /* 0x0100000003027b82 */ /* 0x000ea20000000a00 */
[----:B------:R-:W5:Y:S01]  /*a850*/  LDCU.64 UR4, c[0x4][0x10] ;  /* 0x01000200ff0477ac */ /* 0x000f620008000a00 */
[----:B---3--:R-:W-:Y:S01]  /*a860*/  MOV R5, UR9 ;  /* 0x0000000900057c02 */ /* 0x008fe20008000f00 */
[----:B------:R-:W-:Y:S01]  /*a870*/  IMAD.U32 R4, RZ, RZ, UR8 ;  /* 0x00000008ff047e24 */ /* 0x000fe2000f8e00ff */
[----:B-1----:R-:W-:Y:S01]  /*a880*/  MOV R7, UR7 ;  /* 0x0000000700077c02 */ /* 0x002fe20008000f00 */
[----:B------:R-:W-:Y:S01]  /*a890*/  IMAD.U32 R6, RZ, RZ, UR6 ;  /* 0x00000006ff067e24 */ /* 0x000fe2000f8e00ff */
[----:B-----5:R-:W-:Y:S01]  /*a8a0*/  MOV R11, UR5 ;  /* 0x00000005000b7c02 */ /* 0x020fe20008000f00 */
[----:B------:R-:W-:Y:S02]  /*a8b0*/  IMAD.U32 R10, RZ, RZ, UR4 ;  /* 0x00000004ff0a7e24 */ /* 0x000fe4000f8e00ff */
[----:B------:R-:W-:Y:S07]  /*a8c0*/  LEPC R20, `(.L_x_140) ;  /* 0x000000001014794e */ /* 0x000fee0000000000 */
[----:B--2-4-:R-:W-:Y:S05]  /*a8d0*/  CALL.ABS.NOINC R2 ;  /* 0x0000000002007343 */ /* 0x014fea0003c00000 */
.L_x_140:
[----:B------:R-:W-:Y:S01]  /*a8e0*/  ISETP.NE.AND P0, PT, R160, RZ, PT ;  /* 0x000000ffa000720c */ /* 0x000fe20003f05270 */
[----:B------:R-:W-:Y:S05]  /*a8f0*/  WARPSYNC.ALL ;  /* 0x0000000000007948 */ /* 0x000fea0003800000 */
[----:B------:R-:W-:Y:S01]  /*a900*/  R2UR UR4, R71 ;  /* 0x00000000470472ca */ /* 0x000fe200000e0000 */
[--C-:B----4-:R-:W-:Y:S01]  /*a910*/  HADD2.F32 R72, -RZ, R80.reuse.H0_H0 ;  /* 0x20000050ff487230 */ /* 0x110fe20000004100 */
[----:B------:R-:W-:Y:S01]  /*a920*/  IADD3 R166, PT, PT, R166, 0xa0, RZ ;  /* 0x000000a0a6a67810 */ /* 0x000fe20007ffe0ff */
[----:B------:R-:W-:Y:S01]  /*a930*/  HADD2.F32 R74, -RZ, R80.H1_H1 ;  /* 0x30000050ff4a7230 */ /* 0x000fe20000004100 */
[----:B------:R-:W-:Y:S01]  /*a940*/  BSSY.RECONVERGENT B0, `(.L_x_141) ;  /* 0x00000fd000007945 */ /* 0x000fe20003800200 */
[--C-:B------:R-:W-:Y:S01]  /*a950*/  HADD2.F32 R75, -RZ, R81.reuse.H0_H0 ;  /* 0x20000051ff4b7230 */ /* 0x100fe20000004100 */
[----:B------:R-:W-:Y:S01]  /*a960*/  LOP3.LUT R166, R166, 0xfefffff8, RZ, 0xc0, !PT ;  /* 0xfefffff8a6a67812 */ /* 0x000fe200078ec0ff */
[----:B------:R-:W-:Y:S02]  /*a970*/  HADD2.F32 R76, -RZ, R81.H1_H1 ;  /* 0x30000051ff4c7230 */ /* 0x000fe40000004100 */
[--C-:B------:R-:W-:Y:S02]  /*a980*/  HADD2.F32 R77, -RZ, R82.reuse.H0_H0 ;  /* 0x20000052ff4d7230 */ /* 0x100fe40000004100 */
[----:B------:R-:W-:Y:S02]  /*a990*/  HADD2.F32 R78, -RZ, R82.H1_H1 ;  /* 0x30000052ff4e7230 */ /* 0x000fe40000004100 */
[----:B-1----:R-:W1:Y:S01]  /*a9a0*/  LDTM.x64 R4, tmem[UR4+0xc0] ;  /* 0x0000c004000479ee */ /* 0x002e620008340000 */
[----:B------:R-:W-:Y:S01]  /*a9b0*/  NOP ;  /* 0x0000000000007918 */ /* 0x000fe20000000000 */
[----:B-1----:R1:W-:Y:S01]  /*a9c0*/  SYNCS.ARRIVE.TRANS64.RED.A1T0 RZ, [R166+URZ], RZ ;  /* 0x000000ffa6ff79a7 */ /* 0x0023e200081004ff */
[--C-:B------:R-:W-:Y:S02]  /*a9d0*/  HADD2.F32 R79, -RZ, R83.reuse.H0_H0 ;  /* 0x20000053ff4f7230 */ /* 0x100fe40000004100 */
[----:B------:R-:W-:Y:S02]  /*a9e0*/  HADD2.F32 R80, -RZ, R83.H1_H1 ;  /* 0x30000053ff507230 */ /* 0x000fe40000004100 */
[--C-:B--2---:R-:W-:Y:S02]  /*a9f0*/  HADD2.F32 R81, -RZ, R88.reuse.H0_H0 ;  /* 0x20000058ff517230 */ /* 0x104fe40000004100 */
[----:B------:R-:W-:Y:S02]  /*aa00*/  HADD2.F32 R83, -RZ, R88.H1_H1 ;  /* 0x30000058ff537230 */ /* 0x000fe40000004100 */
[--C-:B------:R-:W-:Y:S02]  /*aa10*/  HADD2.F32 R82, -RZ, R89.reuse.H0_H0 ;  /* 0x20000059ff527230 */ /* 0x100fe40000004100 */
[----:B------:R-:W-:Y:S02]  /*aa20*/  HADD2.F32 R84, -RZ, R89.H1_H1 ;  /* 0x30000059ff547230 */ /* 0x000fe40000004100 */
[--C-:B------:R-:W-:Y:S02]  /*aa30*/  HADD2.F32 R85, -RZ, R90.reuse.H0_H0 ;  /* 0x2000005aff557230 */ /* 0x100fe40000004100 */
[----:B------:R-:W-:Y:S02]  /*aa40*/  HADD2.F32 R86, -RZ, R90.H1_H1 ;  /* 0x3000005aff567230 */ /* 0x000fe40000004100 */
[--C-:B------:R-:W-:Y:S02]  /*aa50*/  HADD2.F32 R87, -RZ, R91.reuse.H0_H0 ;  /* 0x2000005bff577230 */ /* 0x100fe40000004100 */
[----:B------:R-:W-:Y:S02]  /*aa60*/  HADD2.F32 R88, -RZ, R91.H1_H1 ;  /* 0x3000005bff587230 */ /* 0x000fe40000004100 */
[--C-:B------:R-:W-:Y:S02]  /*aa70*/  HADD2.F32 R89, -RZ, R96.reuse.H0_H0 ;  /* 0x20000060ff597230 */ /* 0x100fe40000004100 */
[C---:B------:R-:W-:Y:S01]  /*aa80*/  FMUL R4, R70.reuse, R4 ;  /* 0x0000000446047220 */ /* 0x040fe20000400000 */
[C---:B------:R-:W-:Y:S01]  /*aa90*/  FMUL R5, R70.reuse, R5 ;  /* 0x0000000546057220 */ /* 0x040fe20000400000 */
[C---:B------:R-:W-:Y:S01]  /*aaa0*/  FMUL R6, R70.reuse, R6 ;  /* 0x0000000646067220 */ /* 0x040fe20000400000 */
[C---:B------:R-:W-:Y:S01]  /*aab0*/  FMUL R7, R70.reuse, R7 ;  /* 0x0000000746077220 */ /* 0x040fe20000400000 */
[C---:B------:R-:W-:Y:S01]  /*aac0*/  FFMA R4, R73.reuse, R72, R4 ;  /* 0x0000004849047223 */ /* 0x040fe20000000004 */
[C---:B------:R-:W-:Y:S01]  /*aad0*/  FFMA R5, R73.reuse, R74, R5 ;  /* 0x0000004a49057223 */ /* 0x040fe20000000005 */
[C---:B------:R-:W-:Y:S01]  /*aae0*/  FFMA R6, R73.reuse, R75, R6 ;  /* 0x0000004b49067223 */ /* 0x040fe20000000006 */
[----:B------:R-:W-:Y:S01]  /*aaf0*/  FFMA R7, R73, R76, R7 ;  /* 0x0000004c49077223 */ /* 0x000fe20000000007 */
[C---:B------:R-:W-:Y:S01]  /*ab00*/  FMUL R8, R70.reuse, R8 ;  /* 0x0000000846087220 */ /* 0x040fe20000400000 */
[C---:B------:R-:W-:Y:S01]  /*ab10*/  FMUL R9, R70.reuse, R9 ;  /* 0x0000000946097220 */ /* 0x040fe20000400000 */
[----:B------:R-:W-:Y:S01]  /*ab20*/  F2FP.F16.F32.PACK_AB R4, R5, R4 ;  /* 0x000000040504723e */ /* 0x000fe200000000ff */
[C---:B------:R-:W-:Y:S01]  /*ab30*/  FMUL R10, R70.reuse, R10 ;  /* 0x0000000a460a7220 */ /* 0x040fe20000400000 */
[----:B------:R-:W-:Y:S01]  /*ab40*/  F2FP.F16.F32.PACK_AB R5, R7, R6 ;  /* 0x000000060705723e */ /* 0x000fe200000000ff */
[C---:B------:R-:W-:Y:S01]  /*ab50*/  FFMA R8, R73.reuse, R77, R8 ;  /* 0x0000004d49087223 */ /* 0x040fe20000000008 */
[C---:B------:R-:W-:Y:S01]  /*ab60*/  FFMA R9, R73.reuse, R78, R9 ;  /* 0x0000004e49097223 */ /* 0x040fe20000000009 */
[----:B------:R-:W-:Y:S01]  /*ab70*/  FFMA R10, R73, R79, R10 ;  /* 0x0000004f490a7223 */ /* 0x000fe2000000000a */
[C---:B------:R-:W-:Y:S01]  /*ab80*/  FMUL R11, R70.reuse, R11 ;  /* 0x0000000b460b7220 */ /* 0x040fe20000400000 */
[C---:B------:R-:W-:Y:S01]  /*ab90*/  FMUL R0, R70.reuse, R12 ;  /* 0x0000000c46007220 */ /* 0x040fe20000400000 */
[C---:B------:R-:W-:Y:S01]  /*aba0*/  FMUL R2, R70.reuse, R13 ;  /* 0x0000000d46027220 */ /* 0x040fe20000400000 */
[----:B------:R-:W-:Y:S01]  /*abb0*/  F2FP.F16.F32.PACK_AB R6, R9, R8 ;  /* 0x000000080906723e */ /* 0x000fe200000000ff */
[C---:B------:R-:W-:Y:S01]  /*abc0*/  FFMA R11, R73.reuse, R80, R11 ;  /* 0x00000050490b7223 */ /* 0x040fe2000000000b */
[C---:B------:R-:W-:Y:S01]  /*abd0*/  FFMA R0, R73.reuse, R81, R0 ;  /* 0x0000005149007223 */ /* 0x040fe20000000000 */
[----:B------:R-:W-:Y:S01]  /*abe0*/  FFMA R2, R73, R83, R2 ;  /* 0x0000005349027223 */ /* 0x000fe20000000002 */
[C---:B------:R-:W-:Y:S01]  /*abf0*/  FMUL R3, R70.reuse, R14 ;  /* 0x0000000e46037220 */ /* 0x040fe20000400000 */
[C---:B------:R-:W-:Y:S01]  /*ac00*/  FMUL R15, R70.reuse, R15 ;  /* 0x0000000f460f7220 */ /* 0x040fe20000400000 */
[----:B------:R-:W-:Y:S01]  /*ac10*/  F2FP.F16.F32.PACK_AB R7, R11, R10 ;  /* 0x0000000a0b07723e */ /* 0x000fe200000000ff */
[----:B------:R-:W-:Y:S01]  /*ac20*/  FMUL R12, R70, R16 ;  /* 0x00000010460c7220 */ /* 0x000fe20000400000 */
[----:B------:R-:W-:Y:S01]  /*ac30*/  F2FP.F16.F32.PACK_AB R8, R2, R0 ;  /* 0x000000000208723e */ /* 0x000fe200000000ff */
[C---:B------:R-:W-:Y:S01]  /*ac40*/  FFMA R3, R73.reuse, R82, R3 ;  /* 0x0000005249037223 */ /* 0x040fe20000000003 */
[C---:B------:R-:W-:Y:S01]  /*ac50*/  FFMA R15, R73.reuse, R84, R15 ;  /* 0x00000054490f7223 */ /* 0x040fe2000000000f */
[----:B------:R1:W-:Y:S01]  /*ac60*/  STS.128 [R165+UR44+0xc400], R4 ;  /* 0x00c40004a5007988 */ /* 0x0003e20008000c2c */
[----:B------:R-:W-:Y:S01]  /*ac70*/  FFMA R12, R73, R85, R12 ;  /* 0x00000055490c7223 */ /* 0x000fe2000000000c */
[C---:B------:R-:W-:Y:S01]  /*ac80*/  FMUL R13, R70.reuse, R17 ;  /* 0x00000011460d7220 */ /* 0x040fe20000400000 */
[C---:B------:R-:W-:Y:S01]  /*ac90*/  FMUL R14, R70.reuse, R18 ;  /* 0x00000012460e7220 */ /* 0x040fe20000400000 */
[----:B------:R-:W-:Y:S01]  /*aca0*/  F2FP.F16.F32.PACK_AB R9, R15, R3 ;  /* 0x000000030f09723e */ /* 0x000fe200000000ff */
[C---:B------:R-:W-:Y:S01]  /*acb0*/  FMUL R19, R70.reuse, R19 ;  /* 0x0000001346137220 */ /* 0x040fe20000400000 */
[C---:B------:R-:W-:Y:S01]  /*acc0*/  FFMA R13, R73.reuse, R86, R13 ;  /* 0x00000056490d7223 */ /* 0x040fe2000000000d */
[C---:B------:R-:W-:Y:S01]  /*acd0*/  FFMA R14, R73.reuse, R87, R14 ;  /* 0x00000057490e7223 */ /* 0x040fe2000000000e */
[----:B------:R-:W-:Y:S02]  /*ace0*/  HADD2.F32 R90, -RZ, R96.H1_H1 ;  /* 0x30000060ff5a7230 */ /* 0x000fe40000004100 */
[----:B------:R-:W-:Y:S01]  /*acf0*/  FFMA R19, R73, R88, R19 ;  /* 0x0000005849137223 */ /* 0x000fe20000000013 */
[C---:B------:R-:W-:Y:S01]  /*ad00*/  FMUL R16, R70.reuse, R20 ;  /* 0x0000001446107220 */ /* 0x040fe20000400000 */
[----:B------:R-:W-:Y:S01]  /*ad10*/  F2FP.F16.F32.PACK_AB R10, R13, R12 ;  /* 0x0000000c0d0a723e */ /* 0x000fe200000000ff */
[--C-:B------:R-:W-:Y:S02]  /*ad20*/  HADD2.F32 R91, -RZ, R97.reuse.H0_H0 ;  /* 0x20000061ff5b7230 */ /* 0x100fe40000004100 */
[C---:B------:R-:W-:Y:S01]  /*ad30*/  FMUL R17, R70.reuse, R21 ;  /* 0x0000001546117220 */ /* 0x040fe20000400000 */
[----:B------:R-:W-:Y:S01]  /*ad40*/  F2FP.F16.F32.PACK_AB R11, R19, R14 ;  /* 0x0000000e130b723e */ /* 0x000fe200000000ff */
[C---:B------:R-:W-:Y:S01]  /*ad50*/  FFMA R16, R73.reuse, R89, R16 ;  /* 0x0000005949107223 */ /* 0x040fe20000000010 */
[----:B------:R-:W-:Y:S02]  /*ad60*/  HADD2.F32 R92, -RZ, R97.H1_H1 ;  /* 0x30000061ff5c7230 */ /* 0x000fe40000004100 */
[----:B------:R-:W-:Y:S01]  /*ad70*/  FFMA R17, R73, R90, R17 ;  /* 0x0000005a49117223 */ /* 0x000fe20000000011 */
[C---:B------:R-:W-:Y:S01]  /*ad80*/  FMUL R18, R70.reuse, R22 ;  /* 0x0000001646127220 */ /* 0x040fe20000400000 */
[----:B------:R1:W-:Y:S01]  /*ad90*/  STS.128 [R167+0xc400], R8 ;  /* 0x00c40008a7007388 */ /* 0x0003e20000000c00 */
[--C-:B------:R-:W-:Y:S02]  /*ada0*/  HADD2.F32 R93, -RZ, R98.reuse.H0_H0 ;  /* 0x20000062ff5d7230 */ /* 0x100fe40000004100 */
[C---:B------:R-:W-:Y:S01]  /*adb0*/  FMUL R23, R70.reuse, R23 ;  /* 0x0000001746177220 */ /* 0x040fe20000400000 */
[----:B------:R-:W-:Y:S01]  /*adc0*/  F2FP.F16.F32.PACK_AB R16, R17, R16 ;  /* 0x000000101110723e */ /* 0x000fe200000000ff */
[C---:B------:R-:W-:Y:S01]  /*add0*/  FFMA R18, R73.reuse, R91, R18 ;  /* 0x0000005b49127223 */ /* 0x040fe20000000012 */
[----:B------:R-:W-:Y:S02]  /*ade0*/  HADD2.F32 R94, -RZ, R98.H1_H1 ;  /* 0x30000062ff5e7230 */ /* 0x000fe40000004100 */
[----:B------:R-:W-:Y:S01]  /*adf0*/  FFMA R23, R73, R92, R23 ;  /* 0x0000005c49177223 */ /* 0x000fe20000000017 */
[C---:B------:R-:W-:Y:S01]  /*ae00*/  FMUL R20, R70.reuse, R24 ;  /* 0x0000001846147220 */ /* 0x040fe20000400000 */
[--C-:B------:R-:W-:Y:S02]  /*ae10*/  HADD2.F32 R95, -RZ, R99.reuse.H0_H0 ;  /* 0x20000063ff5f7230 */ /* 0x100fe40000004100 */
[C---:B------:R-:W-:Y:S01]  /*ae20*/  FMUL R21, R70.reuse, R25 ;  /* 0x0000001946157220 */ /* 0x040fe20000400000 */
[----:B------:R-:W-:Y:S01]  /*ae30*/  HADD2.F32 R96, -RZ, R99.H1_H1 ;  /* 0x30000063ff607230 */ /* 0x000fe20000004100 */
[----:B------:R-:W-:Y:S01]  /*ae40*/  F2FP.F16.F32.PACK_AB R17, R23, R18 ;  /* 0x000000121711723e */ /* 0x000fe200000000ff */
[C---:B------:R-:W-:Y:S01]  /*ae50*/  FFMA R20, R73.reuse, R93, R20 ;  /* 0x0000005d49147223 */ /* 0x040fe20000000014 */
        /* <DEDUP_REMOVED lines=16> */
[--C-:B------:R-:W-:Y:S01]  /*af60*/  HADD2.F32 R101, -RZ, R106.reuse.H0_H0 ;  /* 0x2000006aff657230 */ /* 0x100fe20000004100 */
[----:B------:R1:W-:Y:S01]  /*af70*/  STS.128 [R164+0xc400], R16 ;  /* 0x00c40010a4007388 */ /* 0x0003e20000000c00 */
        /* <DEDUP_REMOVED lines=69> */
[C---:B------:R-:W-:Y:S01]  /*b3d0*/  FFMA R45, R73.reuse, R118, R45 ;  /* 0x00000076492d7223 */ /* 0x040fe2000000002d */
[C---:B------:R-:W-:Y:S01]  /*b3e0*/  FMUL R46, R70.reuse, R50 ;  /* 0x00000032462e7220 */ /* 0x040fe20000400000 */
[--C-:B------:R-:W-:Y:S02]  /*b3f0*/  HADD2.F32 R121, -RZ, R128.reuse.H0_H0 ;  /* 0x20000080ff797230 */ /* 0x100fe40000004100 */
[C---:B------:R-:W-:Y:S01]  /*b400*/  FMUL R51, R70.reuse, R51 ;  /* 0x0000003346337220 */ /* 0x040fe20000400000 */
[----:B------:R-:W-:Y:S02]  /*b410*/  HADD2.F32 R122, -RZ, R128.H1_H1 ;  /* 0x30000080ff7a7230 */ /* 0x000fe40000004100 */
[C---:B------:R-:W-:Y:S01]  /*b420*/  FMUL R48, R70.reuse, R52 ;  /* 0x0000003446307220 */ /* 0x040fe20000400000 */
[--C-:B------:R-:W-:Y:S02]  /*b430*/  HADD2.F32 R123, -RZ, R129.reuse.H0_H0 ;  /* 0x20000081ff7b7230 */ /* 0x100fe40000004100 */
[C---:B------:R-:W-:Y:S01]  /*b440*/  FMUL R49, R70.reuse, R53 ;  /* 0x0000003546317220 */ /* 0x040fe20000400000 */
[C---:B------:R-:W-:Y:S01]  /*b450*/  FFMA R46, R73.reuse, R119, R46 ;  /* 0x00000077492e7223 */ /* 0x040fe2000000002e */
[----:B------:R-:W-:Y:S02]  /*b460*/  HADD2.F32 R124, -RZ, R129.H1_H1 ;  /* 0x30000081ff7c7230 */ /* 0x000fe40000004100 */
[C---:B------:R-:W-:Y:S01]  /*b470*/  FMUL R50, R70.reuse, R54 ;  /* 0x0000003646327220 */ /* 0x040fe20000400000 */
[C---:B------:R-:W-:Y:S01]  /*b480*/  FFMA R51, R73.reuse, R120, R51 ;  /* 0x0000007849337223 */ /* 0x040fe20000000033 */
        /* <DEDUP_REMOVED lines=11> */
[----:B------:R-:W-:Y:S01]  /*b540*/  FFMA R55, R73, R124, R55 ;  /* 0x0000007c49377223 */ /* 0x000fe20000000037 */
[--C-:B------:R-:W-:Y:S02]  /*b550*/  HADD2.F32 R129, -RZ, R136.reuse.H0_H0 ;  /* 0x20000088ff817230 */ /* 0x100fe40000004100 */
[C---:B------:R-:W-:Y:S01]  /*b560*/  FMUL R59, R70.reuse, R59 ;  /* 0x0000003b463b7220 */ /* 0x040fe20000400000 */
[----:B------:R-:W-:Y:S01]  /*b570*/  F2FP.F16.F32.PACK_AB R42, R45, R44 ;  /* 0x0000002c2d2a723e */ /* 0x000fe200000000ff */
[----:B------:R-:W-:Y:S01]  /*b580*/  FFMA R52, R73, R125, R52 ;  /* 0x0000007d49347223 */ /* 0x000fe20000000034 */
[----:B------:R-:W-:Y:S01]  /*b590*/  F2FP.F16.F32.PACK_AB R43, R51, R46 ;  /* 0x0000002e332b723e */ /* 0x000fe200000000ff */
[----:B------:R-:W-:Y:S02]  /*b5a0*/  HADD2.F32 R130, -RZ, R136.H1_H1 ;  /* 0x30000088ff827230 */ /* 0x000fe40000004100 */
[C---:B------:R-:W-:Y:S01]  /*b5b0*/  FMUL R56, R70.reuse, R60 ;  /* 0x0000003c46387220 */ /* 0x040fe20000400000 */
[C---:B------:R-:W-:Y:S01]  /*b5c0*/  FFMA R53, R73.reuse, R126, R53 ;  /* 0x0000007e49357223 */ /* 0x040fe20000000035 */
[--C-:B------:R-:W-:Y:S01]  /*b5d0*/  HADD2.F32 R131, -RZ, R137.reuse.H0_H0 ;  /* 0x20000089ff837230 */ /* 0x100fe20000004100 */
[----:B------:R1:W-:Y:S01]  /*b5e0*/  STS.128 [R170+0xc400], R40 ;  /* 0x00c40028aa007388 */ /* 0x0003e20000000c00 */
        /* <DEDUP_REMOVED lines=15> */
[----:B------:R-:W-:Y:S02]  /*b6e0*/  HADD2.F32 R136, -RZ, R139.H1_H1 ;  /* 0x3000008bff887230 */ /* 0x000fe40000004100 */
[C---:B------:R-:W-:Y:S01]  /*b6f0*/  FMUL R62, R70.reuse, R66 ;  /* 0x00000042463e7220 */ /* 0x040fe20000400000 */
[----:B------:R-:W-:Y:S01]  /*b700*/  F2FP.F16.F32.PACK_AB R49, R55, R50 ;  /* 0x000000323731723e */ /* 0x000fe200000000ff */
        /* <DEDUP_REMOVED lines=32> */
.L_x_142:
[----:B------:R-:W-:Y:S05]  /*b910*/  BSYNC.RECONVERGENT B0 ;  /* 0x0000000000007941 */ /* 0x000fea0003800200 */
.L_x_141:
[----:B------:R-:W-:Y:S01]  /*b920*/  BAR.SYNC.DEFER_BLOCKING 0x1, 0x80 ;  /* 0x0042000000007b1d */ /* 0x000fe20000010000 */
[----:B------:R-:W-:Y:S01]  /*b930*/  UISETP.NE.AND UP0, UPT, UR52, -0x4, UPT ;  /* 0xfffffffc3400788c */ /* 0x000fe2000bf05270 */
[----:B------:R-:W-:Y:S08]  /*b940*/  IADD3 R68, PT, PT, R68, 0x1, RZ ;  /* 0x0000000144447810 */ /* 0x000ff00007ffe0ff */
[----:B------:R-:W-:Y:S05]  /*b950*/  BRA.U !UP0, `(.L_x_143) ;  /* 0x0000000108287547 */ /* 0x000fea000b800000 */
[----:B------:R-:W-:Y:S01]  /*b960*/  ISETP.NE.AND P0, PT, R163, RZ, PT ;  /* 0x000000ffa300720c */ /* 0x000fe20003f05270 */
[----:B------:R-:W-:Y:S01]  /*b970*/  IMAD.U32 R3, RZ, RZ, UR46 ;  /* 0x0000002eff037e24 */ /* 0x000fe2000f8e00ff */
[----:B------:R-:W-:Y:S01]  /*b980*/  UIADD3 UR4, UPT, UPT, UR46, 0x1, URZ ;  /* 0x000000012e047890 */ /* 0x000fe2000fffe0ff */
[----:B------:R-:W-:Y:S03]  /*b990*/  IMAD.U32 R0, RZ, RZ, UR47 ;  /* 0x0000002fff007e24 */ /* 0x000fe6000f8e00ff */
[----:B------:R-:W-:Y:S04]  /*b9a0*/  UISETP.NE.AND UP0, UPT, UR4, 0x4, UPT ;  /* 0x000000040400788c */ /* 0x000fe8000bf05270 */
[----:B------:R-:W-:Y:S03]  /*b9b0*/  USEL UR46, UR4, URZ, UP0 ;  /* 0x000000ff042e7287 */ /* 0x000fe60008000000 */
[----:B------:R-:W-:Y:S05]  /*b9c0*/  @P0 LEA R3, R3, UR44, 0x3 ;  /* 0x0000002c03030c11 */ /* 0x000fea000f8e18ff */
[----:B------:R-:W-:Y:S05]  /*b9d0*/  @P0 VIADD R3, R3, 0x40 ;  /* 0x0000004003030836 */ /* 0x000fea0000000000 */
[----:B------:R-:W-:Y:S04]  /*b9e0*/  @P0 PRMT R0, R0, 0x654, R3 ;  /* 0x0000065400000816 */ /* 0x000fe80000000003 */
[----:B------:R2:W-:Y:S03]  /*b9f0*/  @P0 SYNCS.ARRIVE.TRANS64.RED.A1T0 RZ, [R0+URZ], RZ ;  /* 0x000000ff00ff09a7 */ /* 0x0005e600081004ff */
.L_x_143:
[----:B------:R-:W-:Y:S01]  /*ba00*/  R2UR UR4, R148 ;  /* 0x00000000940472ca */ /* 0x000fe200000e0000 */
[----:B------:R-:W-:Y:S01]  /*ba10*/  UISETP.NE.AND UP0, UPT, UR62, URZ, UPT ;  /* 0x000000ff3e00728c */ /* 0x000fe2000bf05270 */
[----:B------:R-:W-:Y:S01]  /*ba20*/  ISETP.NE.AND P0, PT, R152, 0x2, PT ;  /* 0x000000029800780c */ /* 0x000fe20003f05270 */
[----:B------:R-:W-:Y:S01]  /*ba30*/  UIADD3 UR20, UPT, UPT, UR37, UR63, URZ ;  /* 0x0000003f25147290 */ /* 0x000fe2000fffe0ff */
[----:B------:R-:W-:Y:S01]  /*ba40*/  ISETP.NE.AND P1, PT, R68, 0x2, PT ;  /* 0x000000024400780c */ /* 0x000fe20003f25270 */
[----:B------:R-:W-:Y:S01]  /*ba50*/  UIADD3 UR52, UPT, UPT, UR52, 0x4, URZ ;  /* 0x0000000434347890 */ /* 0x000fe2000fffe0ff */
[----:B--2---:R-:W-:Y:S01]  /*ba60*/  SEL R0, RZ, 0x1, P0 ;  /* 0x00000001ff007807 */ /* 0x004fe20000000000 */
[----:B------:R-:W-:Y:S01]  /*ba70*/  UMOV UR36, UR61 ;  /* 0x0000003d00247c82 */ /* 0x000fe20008000000 */
[----:B------:R-:W-:Y:S02]  /*ba80*/  SEL R3, RZ, 0x1, P1 ;  /* 0x00000001ff037807 */ /* 0x000fe40000800000 */
[----:B------:R-:W-:Y:S02]  /*ba90*/  LOP3.LUT R155, R155, R0, RZ, 0x3c, !PT ;  /* 0x000000009b9b7212 */ /* 0x000fe400078e3cff */
[----:B------:R-:W-:Y:S01]  /*baa0*/  LOP3.LUT R156, R156, R3, RZ, 0x3c, !PT ;  /* 0x000000039c9c7212 */ /* 0x000fe200078e3cff */
[----:B------:R-:W-:Y:S01]  /*bab0*/  UIADD3 UR16, UPT, UPT, UR38, UR4, URZ ;  /* 0x0000000426107290 */ /* 0x000fe2000fffe0ff */
[----:B------:R-:W-:Y:S02]  /*bac0*/  SEL R152, R152, RZ, P0 ;  /* 0x000000ff98987207 */ /* 0x000fe40000000000 */
[----:B------:R-:W-:Y:S01]  /*bad0*/  SEL R68, R68, RZ, P1 ;  /* 0x000000ff44447207 */ /* 0x000fe20000800000 */
[----:B------:R-:W-:Y:S08]  /*bae0*/  BRA.U UP0, `(.L_x_144) ;  /* 0xffffff9d009c7547 */ /* 0x000ff0000b83ffff */
[----:B------:R-:W-:-:S13]  /*baf0*/  R2UR UR4, R149 ;  /* 0x00000000950472ca */ /* 0x000fda00000e0000 */
[----:B------:R-:W-:-:S09]  /*bb00*/  UISETP.NE.AND UP0, UPT, UR4, URZ, UPT ;  /* 0x000000ff0400728c */ /* 0x000fd2000bf05270 */
[----:B------:R-:W-:Y:S05]  /*bb10*/  BRA.U !UP0, `(.L_x_145) ;  /* 0x0000000108487547 */ /* 0x000fea000b800000 */
[----:B------:R-:W2:Y:S02]  /*bb20*/  LDCU.64 UR4, c[0x0][0x890] ;  /* 0x00011200ff0477ac */ /* 0x000ea40008000a00 */
[----:B--2---:R-:W-:-:S04]  /*bb30*/  UISETP.NE.U32.AND UP0, UPT, UR4, URZ, UPT ;  /* 0x000000ff0400728c */ /* 0x004fc8000bf05070 */
[----:B------:R-:W-:-:S09]  /*bb40*/  UISETP.NE.AND.EX UP0, UPT, UR5, URZ, UPT, UP0 ;  /* 0x000000ff0500728c */ /* 0x000fd2000bf05300 */
[----:B------:R-:W-:Y:S05]  /*bb50*/  BRA.U UP0, `(.L_x_146) ;  /* 0x00000001000c7547 */ /* 0x000fea000b800000 */
[----:B------:R-:W-:-:S13]  /*bb60*/  FSETP.NEU.AND P0, PT, R73, RZ, PT ;  /* 0x000000ff4900720b */ /* 0x000fda0003f0d000 */
[----:B------:R-:W-:Y:S05]  /*bb70*/  @!P0 EXIT ;  /* 0x000000000000894d */ /* 0x000fea0003800000 */
[----:B------:R-:W-:Y:S05]  /*bb80*/  BRA `(.L_x_145) ;  /* 0x00000000002c7947 */ /* 0x000fea0003800000 */
.L_x_146:
[----:B------:R-:W-:Y:S01]  /*bb90*/  ISETP.NE.AND P0, PT, R151, RZ, PT ;  /* 0x000000ff9700720c */ /* 0x000fe20003f05270 */
[----:B------:R-:W-:-:S12]  /*bba0*/  BSSY.RECONVERGENT B0, `(.L_x_145) ;  /* 0x0000009000007945 */ /* 0x000fd80003800200 */
[----:B------:R-:W-:Y:S05]  /*bbb0*/  @P0 BRA `(.L_x_147) ;  /* 0x0000000000140947 */ /* 0x000fea0003800000 */
[----:B------:R-:W2:Y:S02]  /*bbc0*/  LDCU.64 UR4, c[0x0][0x888] ;  /* 0x00011100ff0477ac */ /* 0x000ea40008000a00 */
[----:B--2---:R-:W-:-:S04]  /*bbd0*/  ISETP.NE.U32.AND P0, PT, RZ, UR4, PT ;  /* 0x00000004ff007c0c */ /* 0x004fc8000bf05070 */
[----:B------:R-:W-:-:S13]  /*bbe0*/  ISETP.NE.AND.EX P0, PT, RZ, UR5, PT, P0 ;  /* 0x00000005ff007c0c */ /* 0x000fda000bf05300 */
[----:B------:R-:W-:Y:S05]  /*bbf0*/  @!P0 EXIT ;  /* 0x000000000000894d */ /* 0x000fea0003800000 */
[----:B------:R-:W-:Y:S05]  /*bc00*/  BRA `(.L_x_148) ;  /* 0x0000000000087947 */ /* 0x000fea0003800000 */
.L_x_147:
[----:B------:R-:W-:-:S13]  /*bc10*/  FSETP.NEU.AND P0, PT, R73, RZ, PT ;  /* 0x000000ff4900720b */ /* 0x000fda0003f0d000 */
[----:B------:R-:W-:Y:S05]  /*bc20*/  @!P0 EXIT ;  /* 0x000000000000894d */ /* 0x000fea0003800000 */
.L_x_148:
[----:B------:R-:W-:Y:S05]  /*bc30*/  BSYNC.RECONVERGENT B0 ;  /* 0x0000000000007941 */ /* 0x000fea0003800200 */
.L_x_145:
[----:B------:R-:W-:Y:S01]  /*bc40*/  ULEA UR4, UR46, UR44, 0x3 ;  /* 0x0000002c2e047291 */ /* 0x000fe2000f8e18ff */
[----:B------:R-:W-:-:S04]  /*bc50*/  DEPBAR.LE SB0, 0x0 ;  /* 0x000080000000791a */ /* 0x000fc80000000000 */
[----:B------:R-:W-:-:S04]  /*bc60*/  UIADD3 UR4, UPT, UPT, UR4, 0x40, URZ ;  /* 0x0000004004047890 */ /* 0x000fc8000fffe0ff */
[----:B------:R-:W-:-:S09]  /*bc70*/  UPRMT UR4, UR47, 0x654, UR4 ;  /* 0x000006542f047896 */ /* 0x000fd20008000004 */
[----:B------:R-:W-:Y:S01]  /*bc80*/  SYNCS.ARRIVE.TRANS64.RED.A1T0 RZ, [UR4], RZ ;  /* 0x000000ffffff79a7 */ /* 0x000fe20008100404 */
[----:B------:R-:W-:Y:S05]  /*bc90*/  EXIT ;  /* 0x000000000000794d */ /* 0x000fea0003800000 */
.L_x_24:
[----:B--2---:R2:W3:Y:S02]  /*bca0*/  SYNCS.PHASECHK.TRANS64.TRYWAIT P0, [R3+URZ+0xc0], R2 ;  /* 0x0000c002030075a7 */ /* 0x0044e400080011ff */
[----:B---3--:R-:W-:Y:S05]  /*bcb0*/  @!P0 NANOSLEEP.SYNCS 0x989680 ;  /* 0x009896800000895d */ /* 0x008fea0003900000 */
[----:B------:R-:W3:Y:S02]  /*bcc0*/  @!P0 SYNCS.PHASECHK.TRANS64 P0, [R3+URZ+0xc0], R2 ;  /* 0x0000c002030085a7 */ /* 0x000ee400080010ff */
[----:B---3--:R-:W-:Y:S05]  /*bcd0*/  @!P0 BRA `(.L_x_24) ;  /* 0xfffffffc00f08947 */ /* 0x008fea000383ffff */
[----:B------:R-:W-:Y:S05]  /*bce0*/  BRA `(.L_x_149) ;  /* 0xffffff5c002c7947 */ /* 0x000fea000383ffff */
.L_x_27:
[----:B-1----:R-:W-:-:S07]  /*bcf0*/  MOV R0, UR5 ;  /* 0x0000000500007c02 */ /* 0x002fce0008000f00 */
.L_x_150:
[----:B-1----:R1:W2:Y:S02]  /*bd00*/  SYNCS.PHASECHK.TRANS64.TRYWAIT P0, [R0+URZ+0x10], R3 ;  /* 0x00001003000075a7 */ /* 0x0022a400080011ff */
[----:B--2---:R-:W-:Y:S05]  /*bd10*/  @!P0 NANOSLEEP.SYNCS 0x989680 ;  /* 0x009896800000895d */ /* 0x004fea0003900000 */
[----:B------:R-:W2:Y:S02]  /*bd20*/  @!P0 SYNCS.PHASECHK.TRANS64 P0, [R0+URZ+0x10], R3 ;  /* 0x00001003000085a7 */ /* 0x000ea400080010ff */
[----:B--2---:R-:W-:Y:S05]  /*bd30*/  @!P0 BRA `(.L_x_150) ;  /* 0xfffffffc00f08947 */ /* 0x004fea000383ffff */
[----:B------:R-:W-:Y:S05]  /*bd40*/  BRA `(.L_x_26) ;  /* 0xffffff5c00847947 */ /* 0x000fea000383ffff */
.L_x_36:
[----:B-1----:R-:W-:-:S07]  /*bd50*/  MOV R0, UR6 ;  /* 0x0000000600007c02 */ /* 0x002fce0008000f00 */
.L_x_151:
[----:B-1----:R1:W2:Y:S02]  /*bd60*/  SYNCS.PHASECHK.TRANS64.TRYWAIT P0, [R0+URZ+0x10], R3 ;  /* 0x00001003000075a7 */ /* 0x0022a400080011ff */
[----:B--2---:R-:W-:Y:S05]  /*bd70*/  @!P0 NANOSLEEP.SYNCS 0x989680 ;  /* 0x009896800000895d */ /* 0x004fea0003900000 */
[----:B------:R-:W2:Y:S02]  /*bd80*/  @!P0 SYNCS.PHASECHK.TRANS64 P0, [R0+URZ+0x10], R3 ;  /* 0x00001003000085a7 */ /* 0x000ea400080010ff */
[----:B--2---:R-:W-:Y:S05]  /*bd90*/  @!P0 BRA `(.L_x_151) ;  /* 0xfffffffc00f08947 */ /* 0x004fea000383ffff */
[----:B------:R-:W-:Y:S05]  /*bda0*/  BRA `(.L_x_35) ;  /* 0xffffff6000907947 */ /* 0x000fea000383ffff */
.L_x_43:
[----:B-1----:R1:W4:Y:S02]  /*bdb0*/  SYNCS.PHASECHK.TRANS64.TRYWAIT P0, [R3+URZ+0x70], R0 ;  /* 0x00007000030075a7 */ /* 0x00232400080011ff */
[----:B----4-:R-:W-:Y:S05]  /*bdc0*/  @!P0 NANOSLEEP.SYNCS 0x989680 ;  /* 0x009896800000895d */ /* 0x010fea0003900000 */
[----:B------:R-:W4:Y:S02]  /*bdd0*/  @!P0 SYNCS.PHASECHK.TRANS64 P0, [R3+URZ+0x70], R0 ;  /* 0x00007000030085a7 */ /* 0x000f2400080010ff */
[----:B----4-:R-:W-:Y:S05]  /*bde0*/  @!P0 BRA `(.L_x_43) ;  /* 0xfffffffc00f08947 */ /* 0x010fea000383ffff */
[----:B------:R-:W-:Y:S05]  /*bdf0*/  BRA `(.L_x_152) ;  /* 0xffffff64007c7947 */ /* 0x000fea000383ffff */
.L_x_47:
[----:B-1----:R-:W-:-:S07]  /*be00*/  MOV R0, UR4 ;  /* 0x0000000400007c02 */ /* 0x002fce0008000f00 */
.L_x_153:
[----:B-1----:R1:W2:Y:S02]  /*be10*/  SYNCS.PHASECHK.TRANS64.TRYWAIT P0, [R0+URZ], R3 ;  /* 0x00000003000075a7 */ /* 0x0022a400080011ff */
[----:B--2---:R-:W-:Y:S05]  /*be20*/  @!P0 NANOSLEEP.SYNCS 0x989680 ;  /* 0x009896800000895d */ /* 0x004fea0003900000 */
[----:B------:R-:W2:Y:S02]  /*be30*/  @!P0 SYNCS.PHASECHK.TRANS64 P0, [R0+URZ], R3 ;  /* 0x00000003000085a7 */ /* 0x000ea400080010ff */
[----:B--2---:R-:W-:Y:S05]  /*be40*/  @!P0 BRA `(.L_x_153) ;  /* 0xfffffffc00f08947 */ /* 0x004fea000383ffff */
[----:B------:R-:W-:Y:S05]  /*be50*/  BRA `(.L_x_154) ;  /* 0xffffff6c00247947 */ /* 0x000fea000383ffff */
.L_x_50:
[----:B-1----:R1:W2:Y:S02]  /*be60*/  SYNCS.PHASECHK.TRANS64.TRYWAIT P0, [R2+URZ+0xb0], R5 ;  /* 0x0000b005020075a7 */ /* 0x0022a400080011ff */
[----:B--2---:R-:W-:Y:S05]  /*be70*/  @!P0 NANOSLEEP.SYNCS 0x989680 ;  /* 0x009896800000895d */ /* 0x004fea0003900000 */
[----:B------:R-:W2:Y:S02]  /*be80*/  @!P0 SYNCS.PHASECHK.TRANS64 P0, [R2+URZ+0xb0], R5 ;  /* 0x0000b005020085a7 */ /* 0x000ea400080010ff */
[----:B--2---:R-:W-:Y:S05]  /*be90*/  @!P0 BRA `(.L_x_50) ;  /* 0xfffffffc00f08947 */ /* 0x004fea000383ffff */
[----:B------:R-:W-:Y:S05]  /*bea0*/  BRA `(.L_x_155) ;  /* 0xffffff6c00807947 */ /* 0x000fea000383ffff */
.L_x_51:
[----:B------:R-:W-:-:S07]  /*beb0*/  MOV R2, UR4 ;  /* 0x0000000400027c02 */ /* 0x000fce0008000f00 */
.L_x_156:
[----:B-1----:R1:W2:Y:S02]  /*bec0*/  SYNCS.PHASECHK.TRANS64.TRYWAIT P0, [R2+URZ+0x80], R5 ;  /* 0x00008005020075a7 */ /* 0x0022a400080011ff */
[----:B--2---:R-:W-:Y:S05]  /*bed0*/  @!P0 NANOSLEEP.SYNCS 0x989680 ;  /* 0x009896800000895d */ /* 0x004fea0003900000 */
[----:B------:R-:W2:Y:S02]  /*bee0*/  @!P0 SYNCS.PHASECHK.TRANS64 P0, [R2+URZ+0x80], R5 ;  /* 0x00008005020085a7 */ /* 0x000ea400080010ff */
[----:B--2---:R-:W-:Y:S05]  /*bef0*/  @!P0 BRA `(.L_x_156) ;  /* 0xfffffffc00f08947 */ /* 0x004fea000383ffff */
[----:B------:R-:W-:Y:S05]  /*bf00*/  BRA `(.L_x_157) ;  /* 0xffffff6c00907947 */ /* 0x000fea000383ffff */
.L_x_52:
[----:B-1----:R1:W2:Y:S02]  /*bf10*/  SYNCS.PHASECHK.TRANS64.TRYWAIT P1, [R2+URZ+0x70], R5 ;  /* 0x00007005020075a7 */ /* 0x0022a400080211ff */
[----:B--2---:R-:W-:Y:S05]  /*bf20*/  @!P1 NANOSLEEP.SYNCS 0x989680 ;  /* 0x009896800000995d */ /* 0x004fea0003900000 */
[----:B------:R-:W2:Y:S02]  /*bf30*/  @!P1 SYNCS.PHASECHK.TRANS64 P1, [R2+URZ+0x70], R5 ;  /* 0x00007005020095a7 */ /* 0x000ea400080210ff */
[----:B--2---:R-:W-:Y:S05]  /*bf40*/  @!P1 BRA `(.L_x_52) ;  /* 0xfffffffc00f09947 */ /* 0x004fea000383ffff */
[----:B------:R-:W-:Y:S05]  /*bf50*/  BRA `(.L_x_158) ;  /* 0xffffff6c00c07947 */ /* 0x000fea000383ffff */
.L_x_55:
[----:B------:R-:W-:-:S07]  /*bf60*/  MOV R0, UR4 ;  /* 0x0000000400007c02 */ /* 0x000fce0008000f00 */
.L_x_159:
[----:B-1----:R1:W2:Y:S02]  /*bf70*/  SYNCS.PHASECHK.TRANS64.TRYWAIT P0, [R0+URZ+0x80], R3 ;  /* 0x00008003000075a7 */ /* 0x0022a400080011ff */
[----:B--2---:R-:W-:Y:S05]  /*bf80*/  @!P0 NANOSLEEP.SYNCS 0x989680 ;  /* 0x009896800000895d */ /* 0x004fea0003900000 */
[----:B------:R-:W2:Y:S02]  /*bf90*/  @!P0 SYNCS.PHASECHK.TRANS64 P0, [R0+URZ+0x80], R3 ;  /* 0x00008003000085a7 */ /* 0x000ea400080010ff */
[----:B--2---:R-:W-:Y:S05]  /*bfa0*/  @!P0 BRA `(.L_x_159) ;  /* 0xfffffffc00f08947 */ /* 0x004fea000383ffff */
[----:B------:R-:W-:Y:S05]  /*bfb0*/  BRA `(.L_x_54) ;  /* 0xffffff7000147947 */ /* 0x000fea000383ffff */
.L_x_64:
[----:B-1----:R-:W-:-:S04]  /*bfc0*/  MOV R0, UR5 ;  /* 0x0000000500007c02 */ /* 0x002fc80008000f00 */
[----:B------:R1:W2:Y:S03]  /*bfd0*/  SYNCS.PHASECHK.TRANS64.TRYWAIT P0, [R0+URZ+0x8], R7 ;  /* 0x00000807000075a7 */ /* 0x0002a600080011ff */
[----:B--2---:R-:W-:Y:S05]  /*bfe0*/  @!P0 NANOSLEEP.SYNCS 0x989680 ;  /* 0x009896800000895d */ /* 0x004fea0003900000 */
[----:B------:R-:W2:Y:S02]  /*bff0*/  @!P0 SYNCS.PHASECHK.TRANS64 P0, [R0+URZ+0x8], R7 ;  /* 0x00000807000085a7 */ /* 0x000ea400080010ff */
[----:B--2---:R-:W-:Y:S05]  /*c000*/  @!P0 BRA `(.L_x_64) ;  /* 0xfffffffc00ec8947 */ /* 0x004fea000383ffff */
[----:B------:R-:W-:Y:S05]  /*c010*/  BRA `(.L_x_63) ;  /* 0xffffff7000c87947 */ /* 0x000fea000383ffff */
.L_x_66:
[----:B------:R-:W-:Y:S01]  /*c020*/  BSSY B0, `(.L_x_160) ;  /* 0x0000006000007945 */ /* 0x000fe20003800000 */
[----:B------:R-:W-:-:S07]  /*c030*/  MOV R15, 0xffffffff ;  /* 0xffffffff000f7802 */ /* 0x000fce0000000f00 */
[----:B-1---5:R-:W-:Y:S05]  /*c040*/  WARPSYNC.COLLECTIVE R15, `(.L_x_161) ;  /* 0x000000000f0c7348 */ /* 0x022fea0003c00000 */
[----:B------:R-:W-:Y:S02]  /*c050*/  ELECT P6, UR79, PT ;  /* 0x00000000004f782f */ /* 0x000fe400038c0000 */
[----:B------:R-:W-:Y:S01]  /*c060*/  MOV R14, UR79 ;  /* 0x0000004f000e7c02 */ /* 0x000fe20008000f00 */
[----:B-1---5:R-:W-:Y:S10]  /*c070*/  ENDCOLLECTIVE ;  /* 0x000000000000791b */ /* 0x022ff40003800000 */
.L_x_161:
[----:B------:R-:W-:Y:S05]  /*c080*/  BSYNC B0 ;  /* 0x0000000000007941 */ /* 0x000fea0003800000 */
.L_x_160:
[----:B------:R-:W-:Y:S05]  /*c090*/  BRA `(.L_x_162) ;  /* 0xffffff7000f87947 */ /* 0x000fea000383ffff */
.L_x_68:
[----:B-1----:R-:W-:-:S04]  /*c0a0*/  MOV R0, UR5 ;  /* 0x0000000500007c02 */ /* 0x002fc80008000f00 */
[----:B------:R1:W2:Y:S03]  /*c0b0*/  SYNCS.PHASECHK.TRANS64.TRYWAIT P0, [R0+URZ+0x8], R5 ;  /* 0x00000805000075a7 */ /* 0x0002a600080011ff */
[----:B--2---:R-:W-:Y:S05]  /*c0c0*/  @!P0 NANOSLEEP.SYNCS 0x989680 ;  /* 0x009896800000895d */ /* 0x004fea0003900000 */
[----:B------:R-:W2:Y:S02]  /*c0d0*/  @!P0 SYNCS.PHASECHK.TRANS64 P0, [R0+URZ+0x8], R5 ;  /* 0x00000805000085a7 */ /* 0x000ea400080010ff */
[----:B--2---:R-:W-:Y:S05]  /*c0e0*/  @!P0 BRA `(.L_x_68) ;  /* 0xfffffffc00ec8947 */ /* 0x004fea000383ffff */
[----:B------:R-:W-:Y:S05]  /*c0f0*/  BRA `(.L_x_67) ;  /* 0xffffff7000fc7947 */ /* 0x000fea000383ffff */
.L_x_69:
[----:B-1----:R1:W2:Y:S02]  /*c100*/  SYNCS.PHASECHK.TRANS64.TRYWAIT P0, [R0+URZ+0x70], R5 ;  /* 0x00007005000075a7 */ /* 0x0022a400080011ff */
[----:B--2---:R-:W-:Y:S05]  /*c110*/  @!P0 NANOSLEEP.SYNCS 0x989680 ;  /* 0x009896800000895d */ /* 0x004fea0003900000 */
[----:B------:R-:W2:Y:S02]  /*c120*/  @!P0 SYNCS.PHASECHK.TRANS64 P0, [R0+URZ+0x70], R5 ;  /* 0x00007005000085a7 */ /* 0x000ea400080010ff */
[----:B--2---:R-:W-:Y:S05]  /*c130*/  @!P0 BRA `(.L_x_69) ;  /* 0xfffffffc00f08947 */ /* 0x004fea000383ffff */
[----:B------:R-:W-:Y:S05]  /*c140*/  BRA `(.L_x_163) ;  /* 0xffffff7800087947 */ /* 0x000fea000383ffff */
.L_x_71:
[----:B------:R-:W-:-:S07]  /*c150*/  MOV R0, UR46 ;  /* 0x0000002e00007c02 */ /* 0x000fce0008000f00 */
.L_x_164:
[----:B-1----:R1:W2:Y:S02]  /*c160*/  SYNCS.PHASECHK.TRANS64.TRYWAIT P0, [R0+URZ+0xa0], R5 ;  /* 0x0000a005000075a7 */ /* 0x0022a400080011ff */
[----:B--2---:R-:W-:Y:S05]  /*c170*/  @!P0 NANOSLEEP.SYNCS 0x989680 ;  /* 0x009896800000895d */ /* 0x004fea0003900000 */
[----:B------:R-:W2:Y:S02]  /*c180*/  @!P0 SYNCS.PHASECHK.TRANS64 P0, [R0+URZ+0xa0], R5 ;  /* 0x0000a005000085a7 */ /* 0x000ea400080010ff */
[----:B--2---:R-:W-:Y:S05]  /*c190*/  @!P0 BRA `(.L_x_164) ;  /* 0xfffffffc00f08947 */ /* 0x004fea000383ffff */
[----:B------:R-:W-:Y:S05]  /*c1a0*/  BRA `(.L_x_165) ;  /* 0xffffff7800547947 */ /* 0x000fea000383ffff */
.L_x_74:
[----:B------:R-:W-:Y:S07]  /*c1b0*/  MOV R0, UR7 ;  /* 0x0000000700007c02 */ /* 0x000fee0008000f00 */
.L_x_166:
[----:B-1----:R1:W2:Y:S02]  /*c1c0*/  SYNCS.PHASECHK.TRANS64.TRYWAIT P0, [R0+URZ], R5 ;  /* 0x00000005000075a7 */ /* 0x0022a400080011ff */
[----:B--2---:R-:W-:Y:S05]  /*c1d0*/  @!P0 NANOSLEEP.SYNCS 0x989680 ;  /* 0x009896800000895d */ /* 0x004fea0003900000 */
[----:B------:R-:W2:Y:S02]  /*c1e0*/  @!P0 SYNCS.PHASECHK.TRANS64 P0, [R0+URZ], R5 ;  /* 0x00000005000085a7 */ /* 0x000ea400080010ff */
[----:B--2---:R-:W-:Y:S05]  /*c1f0*/  @!P0 BRA `(.L_x_166) ;  /* 0xfffffffc00f08947 */ /* 0x004fea000383ffff */
[----:B------:R-:W-:Y:S05]  /*c200*/  BRA `(.L_x_73) ;  /* 0xffffff7800687947 */ /* 0x000fea000383ffff */
.L_x_78:
[----:B-1----:R-:W-:-:S07]  /*c210*/  MOV R0, UR4 ;  /* 0x0000000400007c02 */ /* 0x002fce0008000f00 */
.L_x_167:
[----:B-1----:R1:W2:Y:S02]  /*c220*/  SYNCS.PHASECHK.TRANS64.TRYWAIT P0, [R0+URZ], R3 ;  /* 0x00000003000075a7 */ /* 0x0022a400080011ff */
[----:B--2---:R-:W-:Y:S05]  /*c230*/  @!P0 NANOSLEEP.SYNCS 0x989680 ;  /* 0x009896800000895d */ /* 0x004fea0003900000 */
[----:B------:R-:W2:Y:S02]  /*c240*/  @!P0 SYNCS.PHASECHK.TRANS64 P0, [R0+URZ], R3 ;  /* 0x00000003000085a7 */ /* 0x000ea400080010ff */
[----:B--2---:R-:W-:Y:S05]  /*c250*/  @!P0 BRA `(.L_x_167) ;  /* 0xfffffffc00f08947 */ /* 0x004fea000383ffff */
[----:B------:R-:W-:Y:S05]  /*c260*/  BRA `(.L_x_168) ;  /* 0xffffff7c00ac7947 */ /* 0x000fea000383ffff */
.L_x_81:
[----:B------:R-:W-:-:S07]  /*c270*/  MOV R0, UR41 ;  /* 0x0000002900007c02 */ /* 0x000fce0008000f00 */
.L_x_169:
[----:B-1----:R1:W2:Y:S02]  /*c280*/  SYNCS.PHASECHK.TRANS64.TRYWAIT P1, [R0+URZ+0xd0], R3 ;  /* 0x0000d003000075a7 */ /* 0x0022a400080211ff */
[----:B--2---:R-:W-:Y:S05]  /*c290*/  @!P1 NANOSLEEP.SYNCS 0x989680 ;  /* 0x009896800000995d */ /* 0x004fea0003900000 */
[----:B------:R-:W2:Y:S02]  /*c2a0*/  @!P1 SYNCS.PHASECHK.TRANS64 P1, [R0+URZ+0xd0], R3 ;  /* 0x0000d003000095a7 */ /* 0x000ea400080210ff */
[----:B--2---:R-:W-:Y:S05]  /*c2b0*/  @!P1 BRA `(.L_x_169) ;  /* 0xfffffffc00f09947 */ /* 0x004fea000383ffff */
[----:B------:R-:W-:Y:S05]  /*c2c0*/  BRA `(.L_x_170) ;  /* 0xffffff7c00f87947 */ /* 0x000fea000383ffff */
.L_x_86:
[----:B--2---:R2:W3:Y:S02]  /*c2d0*/  SYNCS.PHASECHK.TRANS64.TRYWAIT P0, [R12+URZ+0x70], R9 ;  /* 0x000070090c0075a7 */ /* 0x0044e400080011ff */
[----:B---3--:R-:W-:Y:S05]  /*c2e0*/  @!P0 NANOSLEEP.SYNCS 0x989680 ;  /* 0x009896800000895d */ /* 0x008fea0003900000 */
[----:B------:R-:W3:Y:S02]  /*c2f0*/  @!P0 SYNCS.PHASECHK.TRANS64 P0, [R12+URZ+0x70], R9 ;  /* 0x000070090c0085a7 */ /* 0x000ee400080010ff */
[----:B---3--:R-:W-:Y:S05]  /*c300*/  @!P0 BRA `(.L_x_86) ;  /* 0xfffffffc00f08947 */ /* 0x008fea000383ffff */
[----:B------:R-:W-:Y:S05]  /*c310*/  BRA `(.L_x_171) ;  /* 0xffffff8400207947 */ /* 0x000fea000383ffff */
.L_x_89:
[----:B------:R-:W-:Y:S07]  /*c320*/  MOV R0, UR21 ;  /* 0x0000001500007c02 */ /* 0x000fee0008000f00 */
.L_x_172:
[----:B--2---:R2:W3:Y:S02]  /*c330*/  SYNCS.PHASECHK.TRANS64.TRYWAIT P2, [R0+URZ+0x68], R11 ;  /* 0x0000680b000075a7 */ /* 0x0044e400080411ff */
[----:B---3--:R-:W-:Y:S05]  /*c340*/  @!P2 NANOSLEEP.SYNCS 0x989680 ;  /* 0x009896800000a95d */ /* 0x008fea0003900000 */
[----:B------:R-:W3:Y:S02]  /*c350*/  @!P2 SYNCS.PHASECHK.TRANS64 P2, [R0+URZ+0x68], R11 ;  /* 0x0000680b0000a5a7 */ /* 0x000ee400080410ff */
[----:B---3--:R-:W-:Y:S05]  /*c360*/  @!P2 BRA `(.L_x_172) ;  /* 0xfffffffc00f0a947 */ /* 0x008fea000383ffff */
[----:B------:R-:W-:Y:S05]  /*c370*/  BRA `(.L_x_88) ;  /* 0xffffff8800887947 */ /* 0x000fea000383ffff */
.L_x_92:
[----:B--2---:R-:W-:Y:S07]  /*c380*/  MOV R0, UR21 ;  /* 0x0000001500007c02 */ /* 0x004fee0008000f00 */
.L_x_173:
[----:B--2---:R2:W3:Y:S02]  /*c390*/  SYNCS.PHASECHK.TRANS64.TRYWAIT P0, [R0+URZ+0x40], R9 ;  /* 0x00004009000075a7 */ /* 0x0044e400080011ff */
[----:B---3--:R-:W-:Y:S05]  /*c3a0*/  @!P0 NANOSLEEP.SYNCS 0x989680 ;  /* 0x009896800000895d */ /* 0x008fea0003900000 */
[----:B------:R-:W3:Y:S02]  /*c3b0*/  @!P0 SYNCS.PHASECHK.TRANS64 P0, [R0+URZ+0x40], R9 ;  /* 0x00004009000085a7 */ /* 0x000ee400080010ff */
[----:B---3--:R-:W-:Y:S05]  /*c3c0*/  @!P0 BRA `(.L_x_173) ;  /* 0xfffffffc00f08947 */ /* 0x008fea000383ffff */
[----:B------:R-:W-:Y:S05]  /*c3d0*/  BRA `(.L_x_174) ;  /* 0xffffff8800e47947 */ /* 0x000fea000383ffff */
.L_x_93:
[----:B------:R-:W-:Y:S07]  /*c3e0*/  MOV R0, UR21 ;  /* 0x0000001500007c02 */ /* 0x000fee0008000f00 */
.L_x_175:
[----:B--2---:R2:W3:Y:S02]  /*c3f0*/  SYNCS.PHASECHK.TRANS64.TRYWAIT P0, [R0+URZ+0x48], R9 ;  /* 0x00004809000075a7 */ /* 0x0044e400080011ff */
[----:B---3--:R-:W-:Y:S05]  /*c400*/  @!P0 NANOSLEEP.SYNCS 0x989680 ;  /* 0x009896800000895d */ /* 0x008fea0003900000 */
[----:B------:R-:W3:Y:S02]  /*c410*/  @!P0 SYNCS.PHASECHK.TRANS64 P0, [R0+URZ+0x48], R9 ;  /* 0x00004809000085a7 */ /* 0x000ee400080010ff */
[----:B---3--:R-:W-:Y:S05]  /*c420*/  @!P0 BRA `(.L_x_175) ;  /* 0xfffffffc00f08947 */ /* 0x008fea000383ffff */
[----:B------:R-:W-:Y:S05]  /*c430*/  BRA `(.L_x_176) ;  /* 0xffffff8c00207947 */ /* 0x000fea000383ffff */
.L_x_94:
[----:B------:R-:W-:Y:S07]  /*c440*/  MOV R0, UR21 ;  /* 0x0000001500007c02 */ /* 0x000fee0008000f00 */
.L_x_177:
[----:B--2---:R2:W3:Y:S02]  /*c450*/  SYNCS.PHASECHK.TRANS64.TRYWAIT P0, [R0+URZ+0x50], R9 ;  /* 0x00005009000075a7 */ /* 0x0044e400080011ff */
[----:B---3--:R-:W-:Y:S05]  /*c460*/  @!P0 NANOSLEEP.SYNCS 0x989680 ;  /* 0x009896800000895d */ /* 0x008fea0003900000 */
[----:B------:R-:W3:Y:S02]  /*c470*/  @!P0 SYNCS.PHASECHK.TRANS64 P0, [R0+URZ+0x50], R9 ;  /* 0x00005009000085a7 */ /* 0x000ee400080010ff */
[----:B---3--:R-:W-:Y:S05]  /*c480*/  @!P0 BRA `(.L_x_177) ;  /* 0xfffffffc00f08947 */ /* 0x008fea000383ffff */
[----:B------:R-:W-:Y:S05]  /*c490*/  BRA `(.L_x_178) ;  /* 0xffffff8c00687947 */ /* 0x000fea000383ffff */
.L_x_95:
[----:B------:R-:W-:Y:S07]  /*c4a0*/  MOV R0, UR21 ;  /* 0x0000001500007c02 */ /* 0x000fee0008000f00 */
.L_x_179:
[----:B--2---:R2:W3:Y:S02]  /*c4b0*/  SYNCS.PHASECHK.TRANS64.TRYWAIT P0, [R0+URZ+0x58], R9 ;  /* 0x00005809000075a7 */ /* 0x0044e400080011ff */
[----:B---3--:R-:W-:Y:S05]  /*c4c0*/  @!P0 NANOSLEEP.SYNCS 0x989680 ;  /* 0x009896800000895d */ /* 0x008fea0003900000 */
[----:B------:R-:W3:Y:S02]  /*c4d0*/  @!P0 SYNCS.PHASECHK.TRANS64 P0, [R0+URZ+0x58], R9 ;  /* 0x00005809000085a7 */ /* 0x000ee400080010ff */
[----:B---3--:R-:W-:Y:S05]  /*c4e0*/  @!P0 BRA `(.L_x_179) ;  /* 0xfffffffc00f08947 */ /* 0x008fea000383ffff */
[----:B------:R-:W-:Y:S05]  /*c4f0*/  BRA `(.L_x_180) ;  /* 0xffffff8c00ac7947 */ /* 0x000fea000383ffff */
.L_x_97:
[----:B------:R-:W-:-:S07]  /*c500*/  MOV R0, UR21 ;  /* 0x0000001500007c02 */ /* 0x000fce0008000f00 */
.L_x_181:
[----:B---3--:R3:W4:Y:S02]  /*c510*/  SYNCS.PHASECHK.TRANS64.TRYWAIT P0, [R0+URZ+0x40], R3 ;  /* 0x00004003000075a7 */ /* 0x00872400080011ff */
[----:B----4-:R-:W-:Y:S05]  /*c520*/  @!P0 NANOSLEEP.SYNCS 0x989680 ;  /* 0x009896800000895d */ /* 0x010fea0003900000 */
[----:B------:R-:W4:Y:S02]  /*c530*/  @!P0 SYNCS.PHASECHK.TRANS64 P0, [R0+URZ+0x40], R3 ;  /* 0x00004003000085a7 */ /* 0x000f2400080010ff */
[----:B----4-:R-:W-:Y:S05]  /*c540*/  @!P0 BRA `(.L_x_181) ;  /* 0xfffffffc00f08947 */ /* 0x010fea000383ffff */
[----:B------:R-:W-:Y:S05]  /*c550*/  BRA `(.L_x_182) ;  /* 0xffffff9000207947 */ /* 0x000fea000383ffff */
.L_x_98:
[----:B---3--:R-:W-:-:S07]  /*c560*/  MOV R0, UR21 ;  /* 0x0000001500007c02 */ /* 0x008fce0008000f00 */
.L_x_183:
[----:B---3--:R3:W4:Y:S02]  /*c570*/  SYNCS.PHASECHK.TRANS64.TRYWAIT P0, [R0+URZ+0x48], R3 ;  /* 0x00004803000075a7 */ /* 0x00872400080011ff */
[----:B----4-:R-:W-:Y:S05]  /*c580*/  @!P0 NANOSLEEP.SYNCS 0x989680 ;  /* 0x009896800000895d */ /* 0x010fea0003900000 */
[----:B------:R-:W4:Y:S02]  /*c590*/  @!P0 SYNCS.PHASECHK.TRANS64 P0, [R0+URZ+0x48], R3 ;  /* 0x00004803000085a7 */ /* 0x000f2400080010ff */
[----:B----4-:R-:W-:Y:S05]  /*c5a0*/  @!P0 BRA `(.L_x_183) ;  /* 0xfffffffc00f08947 */ /* 0x010fea000383ffff */
[----:B------:R-:W-:Y:S05]  /*c5b0*/  BRA `(.L_x_184) ;  /* 0xffffff9000107947 */ /* 0x000fea000383ffff */
.L_x_99:
[----:B---3--:R-:W-:-:S07]  /*c5c0*/  MOV R0, UR21 ;  /* 0x0000001500007c02 */ /* 0x008fce0008000f00 */
.L_x_185:
[----:B---3--:R3:W4:Y:S02]  /*c5d0*/  SYNCS.PHASECHK.TRANS64.TRYWAIT P0, [R0+URZ+0x50], R3 ;  /* 0x00005003000075a7 */ /* 0x00872400080011ff */
[----:B----4-:R-:W-:Y:S05]  /*c5e0*/  @!P0 NANOSLEEP.SYNCS 0x989680 ;  /* 0x009896800000895d */ /* 0x010fea0003900000 */
[----:B------:R-:W4:Y:S02]  /*c5f0*/  @!P0 SYNCS.PHASECHK.TRANS64 P0, [R0+URZ+0x50], R3 ;  /* 0x00005003000085a7 */ /* 0x000f2400080010ff */
[----:B----4-:R-:W-:Y:S05]  /*c600*/  @!P0 BRA `(.L_x_185) ;  /* 0xfffffffc00f08947 */ /* 0x010fea000383ffff */
[----:B------:R-:W-:Y:S05]  /*c610*/  BRA `(.L_x_186) ;  /* 0xffffff9000007947 */ /* 0x000fea000383ffff */
.L_x_101:
[----:B-1----:R1:W2:Y:S02]  /*c620*/  SYNCS.PHASECHK.TRANS64.TRYWAIT P0, [R3+URZ+0x70], R0 ;  /* 0x00007000030075a7 */ /* 0x0022a400080011ff */
[----:B--2---:R-:W-:Y:S05]  /*c630*/  @!P0 NANOSLEEP.SYNCS 0x989680 ;  /* 0x009896800000895d */ /* 0x004fea0003900000 */
[----:B------:R-:W2:Y:S02]  /*c640*/  @!P0 SYNCS.PHASECHK.TRANS64 P0, [R3+URZ+0x70], R0 ;  /* 0x00007000030085a7 */ /* 0x000ea400080010ff */
[----:B--2---:R-:W-:Y:S05]  /*c650*/  @!P0 BRA `(.L_x_101) ;  /* 0xfffffffc00f08947 */ /* 0x004fea000383ffff */
[----:B------:R-:W-:Y:S05]  /*c660*/  BRA `(.L_x_187) ;  /* 0xffffff9000d07947 */ /* 0x000fea000383ffff */
.L_x_112:
[----:B-1----:R-:W-:Y:S04]  /*c670*/  MOV R0, UR44 ;  /* 0x0000002c00007c02 */ /* 0x002fe80008000f00 */
[----:B------:R1:W2:Y:S03]  /*c680*/  SYNCS.PHASECHK.TRANS64.TRYWAIT P1, [R0+URZ+0x20], R7 ;  /* 0x00002007000075a7 */ /* 0x0002a600080211ff */
[----:B--2---:R-:W-:Y:S05]  /*c690*/  @!P1 NANOSLEEP.SYNCS 0x989680 ;  /* 0x009896800000995d */ /* 0x004fea0003900000 */
[----:B------:R-:W2:Y:S02]  /*c6a0*/  @!P1 SYNCS.PHASECHK.TRANS64 P1, [R0+URZ+0x20], R7 ;  /* 0x00002007000095a7 */ /* 0x000ea400080210ff */
[----:B--2---:R-:W-:Y:S05]  /*c6b0*/  @!P1 BRA `(.L_x_112) ;  /* 0xfffffffc00ec9947 */ /* 0x004fea000383ffff */
[----:B------:R-:W-:Y:S05]  /*c6c0*/  BRA `(.L_x_111) ;  /* 0xffffffa000887947 */ /* 0x000fea000383ffff */
.L_x_114:
[----:B-1----:R1:W4:Y:S02]  /*c6d0*/  SYNCS.PHASECHK.TRANS64.TRYWAIT P0, [R166+URZ+0x90], R3 ;  /* 0x00009003a60075a7 */ /* 0x00232400080011ff */
[----:B----4-:R-:W-:Y:S05]  /*c6e0*/  @!P0 NANOSLEEP.SYNCS 0x989680 ;  /* 0x009896800000895d */ /* 0x010fea0003900000 */
[----:B------:R-:W4:Y:S02]  /*c6f0*/  @!P0 SYNCS.PHASECHK.TRANS64 P0, [R166+URZ+0x90], R3 ;  /* 0x00009003a60085a7 */ /* 0x000f2400080010ff */
[----:B----4-:R-:W-:Y:S05]  /*c700*/  @!P0 BRA `(.L_x_114) ;  /* 0xfffffffc00f08947 */ /* 0x010fea000383ffff */
[----:B------:R-:W-:Y:S05]  /*c710*/  BRA `(.L_x_113) ;  /* 0xffffffa000e87947 */ /* 0x000fea000383ffff */
.L_x_123:
[----:B--2---:R2:W3:Y:S02]  /*c720*/  SYNCS.PHASECHK.TRANS64.TRYWAIT P0, [R3+URZ+0x20], R0 ;  /* 0x00002000030075a7 */ /* 0x0044e400080011ff */
[----:B---3--:R-:W-:Y:S05]  /*c730*/  @!P0 NANOSLEEP.SYNCS 0x989680 ;  /* 0x009896800000895d */ /* 0x008fea0003900000 */
[----:B------:R-:W3:Y:S02]  /*c740*/  @!P0 SYNCS.PHASECHK.TRANS64 P0, [R3+URZ+0x20], R0 ;  /* 0x00002000030085a7 */ /* 0x000ee400080010ff */
[----:B---3--:R-:W-:Y:S05]  /*c750*/  @!P0 BRA `(.L_x_123) ;  /* 0xfffffffc00f08947 */ /* 0x008fea000383ffff */
[----:B------:R-:W-:Y:S05]  /*c760*/  BRA `(.L_x_122) ;  /* 0xffffffb400b07947 */ /* 0x000fea000383ffff */
.L_x_131:
[----:B--2---:R2:W3:Y:S02]  /*c770*/  SYNCS.PHASECHK.TRANS64.TRYWAIT P0, [R0+URZ+0x20], R7 ;  /* 0x00002007000075a7 */ /* 0x0044e400080011ff */
[----:B---3--:R-:W-:Y:S05]  /*c780*/  @!P0 NANOSLEEP.SYNCS 0x989680 ;  /* 0x009896800000895d */ /* 0x008fea0003900000 */
[----:B------:R-:W3:Y:S02]  /*c790*/  @!P0 SYNCS.PHASECHK.TRANS64 P0, [R0+URZ+0x20], R7 ;  /* 0x00002007000085a7 */ /* 0x000ee400080010ff */
[----:B---3--:R-:W-:Y:S05]  /*c7a0*/  @!P0 BRA `(.L_x_131) ;  /* 0xfffffffc00f08947 */ /* 0x008fea000383ffff */
[----:B------:R-:W-:Y:S05]  /*c7b0*/  BRA `(.L_x_130) ;  /* 0xffffffc800a87947 */ /* 0x000fea000383ffff */
.L_x_139:
[----:B--2---:R2:W3:Y:S02]  /*c7c0*/  SYNCS.PHASECHK.TRANS64.TRYWAIT P0, [R3+URZ+0x20], R0 ;  /* 0x00002000030075a7 */ /* 0x0044e400080011ff */
[----:B---3--:R-:W-:Y:S05]  /*c7d0*/  @!P0 NANOSLEEP.SYNCS 0x989680 ;  /* 0x009896800000895d */ /* 0x008fea0003900000 */
[----:B------:R-:W3:Y:S02]  /*c7e0*/  @!P0 SYNCS.PHASECHK.TRANS64 P0, [R3+URZ+0x20], R0 ;  /* 0x00002000030085a7 */ /* 0x000ee400080010ff */
[----:B---3--:R-:W-:Y:S05]  /*c7f0*/  @!P0 BRA `(.L_x_139) ;  /* 0xfffffffc00f08947 */ /* 0x008fea000383ffff */
[----:B------:R-:W-:Y:S05]  /*c800*/  BRA `(.L_x_138) ;  /* 0xffffffdc00a07947 */ /* 0x000fea000383ffff */
        .weak           $__internal_0_$__cuda_sm10x_tcgen05_guardrail_trap_col_being_dealloced_not_returned_by_alloc
        .type           $__internal_0_$__cuda_sm10x_tcgen05_guardrail_trap_col_being_dealloced_not_returned_by_alloc,@function
        .size           $__internal_0_$__cuda_sm10x_tcgen05_guardrail_trap_col_being_dealloced_not_returned_by_alloc,($__internal_1_$__cuda_sm10x_tcgen05_guardrail_trap_phase_invalid_during_alloc - $__internal_0_$__cuda_sm10x_tcgen05_guardrail_trap_col_being_dealloced_not_returned_by_alloc)
$__internal_0_$__cuda_sm10x_tcgen05_guardrail_trap_col_being_dealloced_not_returned_by_alloc:
[----:B------:R-:W-:Y:S05]  /*c810*/  BPT.TRAP 0x1 ;  /* 0x000000040000795c */ /* 0x000fea0000300000 */
[----:B------:R-:W-:-:S04]  /*c820*/  HFMA2 R3, -RZ, RZ, 0, 0 ;  /* 0x00000000ff037431 */ /* 0x000fc800000001ff */
[----:B------:R-:W-:Y:S05]  /*c830*/  RET.REL.NODEC R2 `(_ZN7cutlass13device_kernelINS_4gemm6kernel13GemmUniversalIN4cute5tupleIJiiiiEEENS1_10collective13CollectiveMmaINS1_35MainloopSm100TmaUmmaWarpSpecializedILi2ELi2ELi2ENS5_IJNS4_1CILi2EEESB_NSA_ILi1EEEEEEEENS5_IJNSA_ILi256EEESF_NSA_ILi128EEEEEENS_6half_tENS5_IJlSC_lEEESI_SJ_NS4_8TiledMMAINS4_8MMA_AtomIJNS4_26SM100_MMA_F16BF16_2x1SM_SSISI_SI_fLi256ELi256ELNS4_4UMMA5MajorE0ELSO_0ELNSN_7ScaleInE0ELSP_0EEEEEENS4_6LayoutINS5_IJSC_SC_SC_EEENS5_IJNSA_ILi0EEESU_SU_EEEEENS5_IJNS4_10UnderscoreESX_SX_EEEEENS4_28SM100_TMA_2SM_LOAD_MULTICASTENS4_14ComposedLayoutINS4_7SwizzleILi3ELi4ELi3EEENS4_18smem_ptr_flag_bitsILi16EEENSS_INS5_IJNSA_ILi8EEENSA_ILi64EEEEEENS5_IJS17_SC_EEEEEEEvNS4_8identityENS4_18SM100_TMA_2SM_LOADES1B_vS1C_EENS_8epilogue10collective18CollectiveEpilogueINS1F_23Sm100TmaWarpSpecializedILi4ELi2ELi64ELb1ELb0EEEJNS5_IJSG_SF_SG_EEENS5_IJNSS_ISG_SC_EENSS_IS17_SC_EEEEESI_SJ_SI_SJ_NS1F_6fusion15FusionCallbacksIS1J_NS1O_17LinearCombinationISI_fSI_fLNS_15FloatRoundStyleE2EEES1K_S1N_JEEENS4_5SM1004TMEM4LOAD26SM100_TMEM_LOAD_32dp32b64xENS4_13SM90_TMA_LOADES1B_NS4_39AutoVectorizingCopyWithAssumedAlignmentILi128EEENS4_14SM90_TMA_STOREES1B_S20_S20_EEEvvEEEEvNT_6ParamsE) ;  /* 0xffffff3402f07950 */ /* 0x000fea0003c3ffff */
        .weak           $__internal_1_$__cuda_sm10x_tcgen05_guardrail_trap_phase_invalid_during_alloc
        .type           $__internal_1_$__cuda_sm10x_tcgen05_guardrail_trap_phase_invalid_during_alloc,@function
        .size           $__internal_1_$__cuda_sm10x_tcgen05_guardrail_trap_phase_invalid_during_alloc,($__internal_2_$__cuda_sm10x_tcgen05_guardrail_trap_unallocated_columns_being_dealloced - $__internal_1_$__cuda_sm10x_tcgen05_guardrail_trap_phase_invalid_during_alloc)
$__internal_1_$__cuda_sm10x_tcgen05_guardrail_trap_phase_invalid_during_alloc:
[----:B------:R-:W-:Y:S05]  /*c840*/  BPT.TRAP 0x1 ;  /* 0x000000040000795c */ /* 0x000fea0000300000 */
[----:B------:R-:W-:-:S04]  /*c850*/  MOV R5, 0x0 ;  /* 0x0000000000057802 */ /* 0x000fc80000000f00 */
[----:B------:R-:W-:Y:S05]  /*c860*/  RET.REL.NODEC R4 `(_ZN7cutlass13device_kernelINS_4gemm6kernel13GemmUniversalIN4cute5tupleIJiiiiEEENS1_10collective13CollectiveMmaINS1_35MainloopSm100TmaUmmaWarpSpecializedILi2ELi2ELi2ENS5_IJNS4_1CILi2EEESB_NSA_ILi1EEEEEEEENS5_IJNSA_ILi256EEESF_NSA_ILi128EEEEEENS_6half_tENS5_IJlSC_lEEESI_SJ_NS4_8TiledMMAINS4_8MMA_AtomIJNS4_26SM100_MMA_F16BF16_2x1SM_SSISI_SI_fLi256ELi256ELNS4_4UMMA5MajorE0ELSO_0ELNSN_7ScaleInE0ELSP_0EEEEEENS4_6LayoutINS5_IJSC_SC_SC_EEENS5_IJNSA_ILi0EEESU_SU_EEEEENS5_IJNS4_10UnderscoreESX_SX_EEEEENS4_28SM100_TMA_2SM_LOAD_MULTICASTENS4_14ComposedLayoutINS4_7SwizzleILi3ELi4ELi3EEENS4_18smem_ptr_flag_bitsILi16EEENSS_INS5_IJNSA_ILi8EEENSA_ILi64EEEEEENS5_IJS17_SC_EEEEEEEvNS4_8identityENS4_18SM100_TMA_2SM_LOADES1B_vS1C_EENS_8epilogue10collective18CollectiveEpilogueINS1F_23Sm100TmaWarpSpecializedILi4ELi2ELi64ELb1ELb0EEEJNS5_IJSG_SF_SG_EEENS5_IJNSS_ISG_SC_EENSS_IS17_SC_EEEEESI_SJ_SI_SJ_NS1F_6fusion15FusionCallbacksIS1J_NS1O_17LinearCombinationISI_fSI_fLNS_15FloatRoundStyleE2EEES1K_S1N_JEEENS4_5SM1004TMEM4LOAD26SM100_TMEM_LOAD_32dp32b64xENS4_13SM90_TMA_LOADES1B_NS4_39AutoVectorizingCopyWithAssumedAlignmentILi128EEENS4_14SM90_TMA_STOREES1B_S20_S20_EEEvvEEEEvNT_6ParamsE) ;  /* 0xffffff3404e47950 */ /* 0x000fea0003c3ffff */
        .weak           $__internal_2_$__cuda_sm10x_tcgen05_guardrail_trap_unallocated_columns_being_dealloced
        .type           $__internal_2_$__cuda_sm10x_tcgen05_guardrail_trap_unallocated_columns_being_dealloced,@function
        .size           $__internal_2_$__cuda_sm10x_tcgen05_guardrail_trap_unallocated_columns_being_dealloced,(.L_x_189 - $__internal_2_$__cuda_sm10x_tcgen05_guardrail_trap_unallocated_columns_being_dealloced)
$__internal_2_$__cuda_sm10x_tcgen05_guardrail_trap_unallocated_columns_being_dealloced:
[----:B------:R-:W-:Y:S05]  /*c870*/  BPT.TRAP 0x1 ;  /* 0x000000040000795c */ /* 0x000fea0000300000 */
[----:B------:R-:W-:-:S04]  /*c880*/  HFMA2 R3, -RZ, RZ, 0, 0 ;  /* 0x00000000ff037431 */ /* 0x000fc800000001ff */
[----:B------:R-:W-:Y:S05]  /*c890*/  RET.REL.NODEC R2 `(_ZN7cutlass13device_kernelINS_4gemm6kernel13GemmUniversalIN4cute5tupleIJiiiiEEENS1_10collective13CollectiveMmaINS1_35MainloopSm100TmaUmmaWarpSpecializedILi2ELi2ELi2ENS5_IJNS4_1CILi2EEESB_NSA_ILi1EEEEEEEENS5_IJNSA_ILi256EEESF_NSA_ILi128EEEEEENS_6half_tENS5_IJlSC_lEEESI_SJ_NS4_8TiledMMAINS4_8MMA_AtomIJNS4_26SM100_MMA_F16BF16_2x1SM_SSISI_SI_fLi256ELi256ELNS4_4UMMA5MajorE0ELSO_0ELNSN_7ScaleInE0ELSP_0EEEEEENS4_6LayoutINS5_IJSC_SC_SC_EEENS5_IJNSA_ILi0EEESU_SU_EEEEENS5_IJNS4_10UnderscoreESX_SX_EEEEENS4_28SM100_TMA_2SM_LOAD_MULTICASTENS4_14ComposedLayoutINS4_7SwizzleILi3ELi4ELi3EEENS4_18smem_ptr_flag_bitsILi16EEENSS_INS5_IJNSA_ILi8EEENSA_ILi64EEEEEENS5_IJS17_SC_EEEEEEEvNS4_8identityENS4_18SM100_TMA_2SM_LOADES1B_vS1C_EENS_8epilogue10collective18CollectiveEpilogueINS1F_23Sm100TmaWarpSpecializedILi4ELi2ELi64ELb1ELb0EEEJNS5_IJSG_SF_SG_EEENS5_IJNSS_ISG_SC_EENSS_IS17_SC_EEEEESI_SJ_SI_SJ_NS1F_6fusion15FusionCallbacksIS1J_NS1O_17LinearCombinationISI_fSI_fLNS_15FloatRoundStyleE2EEES1K_S1N_JEEENS4_5SM1004TMEM4LOAD26SM100_TMEM_LOAD_32dp32b64xENS4_13SM90_TMA_LOADES1B_NS4_39AutoVectorizingCopyWithAssumedAlignmentILi128EEENS4_14SM90_TMA_STOREES1B_S20_S20_EEEvvEEEEvNT_6ParamsE) ;  /* 0xffffff3402d87950 */ /* 0x000fea0003c3ffff */
.L_x_188:
[----:B------:R-:W-:-:S00]  /*c8a0*/  BRA `(.L_x_188) ;  /* 0xfffffffc00fc7947 */ /* 0x000fc0000383ffff */
[----:B------:R-:W-:-:S00]  /*c8b0*/  NOP ;  /* 0x0000000000007918 */ /* 0x000fc00000000000 */
        /* <DEDUP_REMOVED lines=12> */
.L_x_189:


//--------------------- .nv.global.init           --------------------------
	.section	.nv.global.init,"aw",@progbits
.nv.global.init:
	.type		$str$27,@object
	.size		$str$27,($str$28 - $str$27)
$str$27:
        /*0000*/ 	.byte	0x28, 0x61, 0x64, 0x64, 0x72, 0x65, 0x73, 0x73, 0x20, 0x26, 0x20, 0x6d, 0x61, 0x73, 0x6b, 0x29
        /*0010*/ 	.byte	0x20, 0x3d, 0x3d, 0x20, 0x30, 0x00
	.type		$str$28,@object
	.size		$str$28,($str$26 - $str$28)
$str$28:
        /*0016*/ 	.byte	0x2f, 0x74, 0x6d, 0x70, 0x2f, 0x63, 0x75, 0x74, 0x6c, 0x61, 0x73, 0x73, 0x5f, 0x73, 0x77, 0x65
        /*0026*/ 	.byte	0x65, 0x70, 0x5f, 0x73, 0x72, 0x63, 0x2f, 0x69, 0x6e, 0x63, 0x6c, 0x75, 0x64, 0x65, 0x2f, 0x63
        /*0036*/ 	.byte	0x75, 0x74, 0x65, 0x2f, 0x70, 0x6f, 0x69, 0x6e, 0x74, 0x65, 0x72, 0x5f, 0x66, 0x6c, 0x61, 0x67
        /*0046*/ 	.byte	0x67, 0x65, 0x64, 0x2e, 0x68, 0x70, 0x70, 0x00
	.type		$str$26,@object
	.size		$str$26,($str$25 - $str$26)
$str$26:
        /*004e*/ 	.byte	0x2f, 0x74, 0x6d, 0x70, 0x2f, 0x63, 0x75, 0x74, 0x6c, 0x61, 0x73, 0x73, 0x5f, 0x73, 0x77, 0x65
        /*005e*/ 	.byte	0x65, 0x70, 0x5f, 0x73, 0x72, 0x63, 0x2f, 0x69, 0x6e, 0x63, 0x6c, 0x75, 0x64, 0x65, 0x2f, 0x63
        /*006e*/ 	.byte	0x75, 0x74, 0x65, 0x2f, 0x61, 0x74, 0x6f, 0x6d, 0x2f, 0x63, 0x6f, 0x70, 0x79, 0x5f, 0x74, 0x72
        /*007e*/ 	.byte	0x61, 0x69, 0x74, 0x73, 0x5f, 0x73, 0x6d, 0x31, 0x30, 0x30, 0x2e, 0x68, 0x70, 0x70, 0x00
	.type		$str$25,@object
	.size		$str$25,(__unnamed_1 - $str$25)
$str$25:
        /*008d*/ 	.byte	0x28, 0x28, 0x75, 0x69, 0x6e, 0x74, 0x33, 0x32, 0x5f, 0x74, 0x28, 0x74, 0x68, 0x72, 0x65, 0x61
        /*009d*/ 	.byte	0x64, 0x49, 0x64, 0x78, 0x2e, 0x78, 0x29, 0x20, 0x2f, 0x20, 0x33, 0x32, 0x29, 0x20, 0x25, 0x20
        /*00ad*/ 	.byte	0x34, 0x29, 0x20, 0x3d, 0x3d, 0x20, 0x28, 0x28, 0x28, 0x74, 0x6d, 0x65, 0x6d, 0x5f, 0x61, 0x64
        /*00bd*/ 	.byte	0x64, 0x72, 0x20, 0x3e, 0x3e, 0x20, 0x31, 0x36, 0x29, 0x20, 0x2f, 0x20, 0x33, 0x32, 0x29, 0x20
        /*00cd*/ 	.byte	0x25, 0x20, 0x34, 0x29, 0x00
	.type		__unnamed_1,@object
	.size		__unnamed_1,(__unnamed_2 - __unnamed_1)
__unnamed_1:
        /*00d2*/ 	.byte	0x61, 0x75, 0x74, 0x6f, 0x20, 0x63, 0x75, 0x74, 0x65, 0x3a, 0x3a, 0x61, 0x73, 0x5f, 0x70, 0x6f
        /* <DEDUP_REMOVED lines=24> */
        /*0262*/ 	.byte	0x3e, 0x3e, 0x3e, 0x3e, 0x5d, 0x00
	.type		__unnamed_2,@object
	.size		__unnamed_2,(.L_2 - __unnamed_2)
__unnamed_2:
        /* <DEDUP_REMOVED lines=43> */
        /*0518*/ 	.byte	0x74, 0x65, 0x3a, 0x3a, 0x43, 0x3c, 0x30, 0x3e, 0x3e, 0x3e, 0x3e, 0x5d, 0x00
.L_2:


//--------------------- .nv.shared._ZN7cutlass13device_kernelINS_4gemm6kernel13GemmUniversalIN4cute5tupleIJiiiiEEENS1_10collective13CollectiveMmaINS1_35MainloopSm100TmaUmmaWarpSpecializedILi2ELi2ELi2ENS5_IJNS4_1CILi2EEESB_NSA_ILi1EEEEEEEENS5_IJNSA_ILi256EEESF_NSA_ILi128EEEEEENS_6half_tENS5_IJlSC_lEEESI_SJ_NS4_8TiledMMAINS4_8MMA_AtomIJNS4_26SM100_MMA_F16BF16_2x1SM_SSISI_SI_fLi256ELi256ELNS4_4UMMA5MajorE0ELSO_0ELNSN_7ScaleInE0ELSP_0EEEEEENS4_6LayoutINS5_IJSC_SC_SC_EEENS5_IJNSA_ILi0EEESU_SU_EEEEENS5_IJNS4_10UnderscoreESX_SX_EEEEENS4_28SM100_TMA_2SM_LOAD_MULTICASTENS4_14ComposedLayoutINS4_7SwizzleILi3ELi4ELi3EEENS4_18smem_ptr_flag_bitsILi16EEENSS_INS5_IJNSA_ILi8EEENSA_ILi64EEEEEENS5_IJS17_SC_EEEEEEEvNS4_8identityENS4_18SM100_TMA_2SM_LOADES1B_vS1C_EENS_8epilogue10collective18CollectiveEpilogueINS1F_23Sm100TmaWarpSpecializedILi4ELi2ELi64ELb1ELb0EEEJNS5_IJSG_SF_SG_EEENS5_IJNSS_ISG_SC_EENSS_IS17_SC_EEEEESI_SJ_SI_SJ_NS1F_6fusion15FusionCallbacksIS1J_NS1O_17LinearCombinationISI_fSI_fLNS_15FloatRoundStyleE2EEES1K_S1N_JEEENS4_5SM1004TMEM4LOAD26SM100_TMEM_LOAD_32dp32b64xENS4_13SM90_TMA_LOADES1B_NS4_39AutoVectorizingCopyWithAssumedAlignmentILi128EEENS4_14SM90_TMA_STOREES1B_S20_S20_EEEvvEEEEvNT_6ParamsE --------------------------
	.section	.nv.shared._ZN7cutlass13device_kernelINS_4gemm6kernel13GemmUniversalIN4cute5tupleIJiiiiEEENS1_10collective13CollectiveMmaINS1_35MainloopSm100TmaUmmaWarpSpecializedILi2ELi2ELi2ENS5_IJNS4_1CILi2EEESB_NSA_ILi1EEEEEEEENS5_IJNSA_ILi256EEESF_NSA_ILi128EEEEEENS_6half_tENS5_IJlSC_lEEESI_SJ_NS4_8TiledMMAINS4_8MMA_AtomIJNS4_26SM100_MMA_F16BF16_2x1SM_SSISI_SI_fLi256ELi256ELNS4_4UMMA5MajorE0ELSO_0ELNSN_7ScaleInE0ELSP_0EEEEEENS4_6LayoutINS5_IJSC_SC_SC_EEENS5_IJNSA_ILi0EEESU_SU_EEEEENS5_IJNS4_10UnderscoreESX_SX_EEEEENS4_28SM100_TMA_2SM_LOAD_MULTICASTENS4_14ComposedLayoutINS4_7SwizzleILi3ELi4ELi3EEENS4_18smem_ptr_flag_bitsILi16EEENSS_INS5_IJNSA_ILi8EEENSA_ILi64EEEEEENS5_IJS17_SC_EEEEEEEvNS4_8identityENS4_18SM100_TMA_2SM_LOADES1B_vS1C_EENS_8epilogue10collective18CollectiveEpilogueINS1F_23Sm100TmaWarpSpecializedILi4ELi2ELi64ELb1ELb0EEEJNS5_IJSG_SF_SG_EEENS5_IJNSS_ISG_SC_EENSS_IS17_SC_EEEEESI_SJ_SI_SJ_NS1F_6fusion15FusionCallbacksIS1J_NS1O_17LinearCombinationISI_fSI_fLNS_15FloatRoundStyleE2EEES1K_S1N_JEEENS4_5SM1004TMEM4LOAD26SM100_TMEM_LOAD_32dp32b64xENS4_13SM90_TMA_LOADES1B_NS4_39AutoVectorizingCopyWithAssumedAlignmentILi128EEENS4_14SM90_TMA_STOREES1B_S20_S20_EEEvvEEEEvNT_6ParamsE,"aw",@nobits
	.sectionflags	@""
	.align	16
	.zero		1024


//--------------------- .nv.shared.reserved.0     --------------------------
	.section	.nv.shared.reserved.0,"aw",@nobits
	.weak		__nv_reservedSMEM_offset_0_alias
	.size		__nv_reservedSMEM_offset_0_alias, 0, 64
	.other		__nv_reservedSMEM_offset_0_alias,@"STO_CUDA_RESERVED_SHARED STV_DEFAULT"
__nv_reservedSMEM_offset_0_alias:
	.zero		0
.nv.shared.reserved.0:
	.zero		64
	.weak		__nv_reservedSMEM_tcgen05_partition
	.type		__nv_reservedSMEM_tcgen05_partition,@object
	.size		__nv_reservedSMEM_tcgen05_partition,(.L_0 - __nv_reservedSMEM_tcgen05_partition)
__nv_reservedSMEM_tcgen05_partition:
	.zero		32
.L_0:


//--------------------- .nv.global                --------------------------
	.section	.nv.global,"aw",@nobits
.nv.global:
	.type		_ZN40_INTERNAL_a11ea0b1_4_k_cu_ec6b01a5_181354cute1_E,@object
	.size		_ZN40_INTERNAL_a11ea0b1_4_k_cu_ec6b01a5_181354cute1_E,(_ZN40_INTERNAL_a11ea0b1_4_k_cu_ec6b01a5_181354cuda3std3__45__cpo6cbeginE - _ZN40_INTERNAL_a11ea0b1_4_k_cu_ec6b01a5_181354cute1_E)
_ZN40_INTERNAL_a11ea0b1_4_k_cu_ec6b01a5_181354cute1_E:
	.zero		1
	.type		_ZN40_INTERNAL_a11ea0b1_4_k_cu_ec6b01a5_181354cuda3std3__45__cpo6cbeginE,@object
	.size		_ZN40_INTERNAL_a11ea0b1_4_k_cu_ec6b01a5_181354cuda3std3__45__cpo6cbeginE,(_ZN40_INTERNAL_a11ea0b1_4_k_cu_ec6b01a5_181354cuda3std3__48in_placeE - _ZN40_INTERNAL_a11ea0b1_4_k_cu_ec6b01a5_181354cuda3std3__45__cpo6cbeginE)
_ZN40_INTERNAL_a11ea0b1_4_k_cu_ec6b01a5_181354cuda3std3__45__cpo6cbeginE:
	.zero		1
	.type		_ZN40_INTERNAL_a11ea0b1_4_k_cu_ec6b01a5_181354cuda3std3__48in_placeE,@object
	.size		_ZN40_INTERNAL_a11ea0b1_4_k_cu_ec6b01a5_181354cuda3std3__48in_placeE,(_ZN40_INTERNAL_a11ea0b1_4_k_cu_ec6b01a5_181354cuda3std6ranges3__45__cpo9iter_moveE - _ZN40_INTERNAL_a11ea0b1_4_k_cu_ec6b01a5_181354cuda3std3__48in_placeE)
_ZN40_INTERNAL_a11ea0b1_4_k_cu_ec6b01a5_181354cuda3std3__48in_placeE:
	.zero		1
	.type		_ZN40_INTERNAL_a11ea0b1_4_k_cu_ec6b01a5_181354cuda3std6ranges3__45__cpo9iter_moveE,@object
	.size		_ZN40_INTERNAL_a11ea0b1_4_k_cu_ec6b01a5_181354cuda3std6ranges3__45__cpo9iter_moveE,(_ZN40_INTERNAL_a11ea0b1_4_k_cu_ec6b01a5_181354cuda3std3__45__cpo5beginE - _ZN40_INTERNAL_a11ea0b1_4_k_cu_ec6b01a5_181354cuda3std6ranges3__45__cpo9iter_moveE)
_ZN40_INTERNAL_a11ea0b1_4_k_cu_ec6b01a5_181354cuda3std6ranges3__45__cpo9iter_moveE:
	.zero		1
	.type		_ZN40_INTERNAL_a11ea0b1_4_k_cu_ec6b01a5_181354cuda3std3__45__cpo5beginE,@object
	.size		_ZN40_INTERNAL_a11ea0b1_4_k_cu_ec6b01a5_181354cuda3std3__45__cpo5beginE,(_ZN40_INTERNAL_a11ea0b1_4_k_cu_ec6b01a5_181354cuda3std3__442_GLOBAL__N__a11ea0b1_4_k_cu_ec6b01a5_181356ignoreE - _ZN40_INTERNAL_a11ea0b1_4_k_cu_ec6b01a5_181354cuda3std3__45__cpo5beginE)
_ZN40_INTERNAL_a11ea0b1_4_k_cu_ec6b01a5_181354cuda3std3__45__cpo5beginE:
	.zero		1
	.type		_ZN40_INTERNAL_a11ea0b1_4_k_cu_ec6b01a5_181354cuda3std3__442_GLOBAL__N__a11ea0b1_4_k_cu_ec6b01a5_181356ignoreE,@object
	.size		_ZN40_INTERNAL_a11ea0b1_4_k_cu_ec6b01a5_181354cuda3std3__442_GLOBAL__N__a11ea0b1_4_k_cu_ec6b01a5_181356ignoreE,(_ZN40_INTERNAL_a11ea0b1_4_k_cu_ec6b01a5_181354cute7productE - _ZN40_INTERNAL_a11ea0b1_4_k_cu_ec6b01a5_181354cuda3std3__442_GLOBAL__N__a11ea0b1_4_k_cu_ec6b01a5_181356ignoreE)
_ZN40_INTERNAL_a11ea0b1_4_k_cu_ec6b01a5_181354cuda3std3__442_GLOBAL__N__a11ea0b1_4_k_cu_ec6b01a5_181356ignoreE:
	.zero		1
	.type		_ZN40_INTERNAL_a11ea0b1_4_k_cu_ec6b01a5_181354cute7productE,@object
	.size		_ZN40_INTERNAL_a11ea0b1_4_k_cu_ec6b01a5_181354cute7productE,(_ZN40_INTERNAL_a11ea0b1_4_k_cu_ec6b01a5_181354cuda3std3__45__cpo3endE - _ZN40_INTERNAL_a11ea0b1_4_k_cu_ec6b01a5_181354cute7productE)
_ZN40_INTERNAL_a11ea0b1_4_k_cu_ec6b01a5_181354cute7productE:
	.zero		1
	.type		_ZN40_INTERNAL_a11ea0b1_4_k_cu_ec6b01a5_181354cuda3std3__45__cpo3endE,@object
	.size		_ZN40_INTERNAL_a11ea0b1_4_k_cu_ec6b01a5_181354cuda3std3__45__cpo3endE,(_ZN40_INTERNAL_a11ea0b1_4_k_cu_ec6b01a5_181354cuda3std3__419piecewise_constructE - _ZN40_INTERNAL_a11ea0b1_4_k_cu_ec6b01a5_181354cuda3std3__45__cpo3endE)
_ZN40_INTERNAL_a11ea0b1_4_k_cu_ec6b01a5_181354cuda3std3__45__cpo3endE:
	.zero		1
	.type		_ZN40_INTERNAL_a11ea0b1_4_k_cu_ec6b01a5_181354cuda3std3__419piecewise_constructE,@object
	.size		_ZN40_INTERNAL_a11ea0b1_4_k_cu_ec6b01a5_181354cuda3std3__419piecewise_constructE,(_ZN40_INTERNAL_a11ea0b1_4_k_cu_ec6b01a5_181354cuda3std3__45__cpo4cendE - _ZN40_INTERNAL_a11ea0b1_4_k_cu_ec6b01a5_181354cuda3std3__419piecewise_constructE)
_ZN40_INTERNAL_a11ea0b1_4_k_cu_ec6b01a5_181354cuda3std3__419piecewise_constructE:
	.zero		1
	.type		_ZN40_INTERNAL_a11ea0b1_4_k_cu_ec6b01a5_181354cuda3std3__45__cpo4cendE,@object
	.size		_ZN40_INTERNAL_a11ea0b1_4_k_cu_ec6b01a5_181354cuda3std3__45__cpo4cendE,(_ZN40_INTERNAL_a11ea0b1_4_k_cu_ec6b01a5_181354cuda3std6ranges3__45__cpo4swapE - _ZN40_INTERNAL_a11ea0b1_4_k_cu_ec6b01a5_181354cuda3std3__45__cpo4cendE)
_ZN40_INTERNAL_a11ea0b1_4_k_cu_ec6b01a5_181354cuda3std3__45__cpo4cendE:
	.zero		1
	.type		_ZN40_INTERNAL_a11ea0b1_4_k_cu_ec6b01a5_181354cuda3std6ranges3__45__cpo4swapE,@object
	.size		_ZN40_INTERNAL_a11ea0b1_4_k_cu_ec6b01a5_181354cuda3std6ranges3__45__cpo4swapE,(.L_10 - _ZN40_INTERNAL_a11ea0b1_4_k_cu_ec6b01a5_181354cuda3std6ranges3__45__cpo4swapE)
_ZN40_INTERNAL_a11ea0b1_4_k_cu_ec6b01a5_181354cuda3std6ranges3__45__cpo4swapE:
	.zero		1
.L_10:


//--------------------- .nv.constant0._ZN7cutlass13device_kernelINS_4gemm6kernel13GemmUniversalIN4cute5tupleIJiiiiEEENS1_10collective13CollectiveMmaINS1_35MainloopSm100TmaUmmaWarpSpecializedILi2ELi2ELi2ENS5_IJNS4_1CILi2EEESB_NSA_ILi1EEEEEEEENS5_IJNSA_ILi256EEESF_NSA_ILi128EEEEEENS_6half_tENS5_IJlSC_lEEESI_SJ_NS4_8TiledMMAINS4_8MMA_AtomIJNS4_26SM100_MMA_F16BF16_2x1SM_SSISI_SI_fLi256ELi256ELNS4_4UMMA5MajorE0ELSO_0ELNSN_7ScaleInE0ELSP_0EEEEEENS4_6LayoutINS5_IJSC_SC_SC_EEENS5_IJNSA_ILi0EEESU_SU_EEEEENS5_IJNS4_10UnderscoreESX_SX_EEEEENS4_28SM100_TMA_2SM_LOAD_MULTICASTENS4_14ComposedLayoutINS4_7SwizzleILi3ELi4ELi3EEENS4_18smem_ptr_flag_bitsILi16EEENSS_INS5_IJNSA_ILi8EEENSA_ILi64EEEEEENS5_IJS17_SC_EEEEEEEvNS4_8identityENS4_18SM100_TMA_2SM_LOADES1B_vS1C_EENS_8epilogue10collective18CollectiveEpilogueINS1F_23Sm100TmaWarpSpecializedILi4ELi2ELi64ELb1ELb0EEEJNS5_IJSG_SF_SG_EEENS5_IJNSS_ISG_SC_EENSS_IS17_SC_EEEEESI_SJ_SI_SJ_NS1F_6fusion15FusionCallbacksIS1J_NS1O_17LinearCombinationISI_fSI_fLNS_15FloatRoundStyleE2EEES1K_S1N_JEEENS4_5SM1004TMEM4LOAD26SM100_TMEM_LOAD_32dp32b64xENS4_13SM90_TMA_LOADES1B_NS4_39AutoVectorizingCopyWithAssumedAlignmentILi128EEENS4_14SM90_TMA_STOREES1B_S20_S20_EEEvvEEEEvNT_6ParamsE --------------------------
	.section	.nv.constant0._ZN7cutlass13device_kernelINS_4gemm6kernel13GemmUniversalIN4cute5tupleIJiiiiEEENS1_10collective13CollectiveMmaINS1_35MainloopSm100TmaUmmaWarpSpecializedILi2ELi2ELi2ENS5_IJNS4_1CILi2EEESB_NSA_ILi1EEEEEEEENS5_IJNSA_ILi256EEESF_NSA_ILi128EEEEEENS_6half_tENS5_IJlSC_lEEESI_SJ_NS4_8TiledMMAINS4_8MMA_AtomIJNS4_26SM100_MMA_F16BF16_2x1SM_SSISI_SI_fLi256ELi256ELNS4_4UMMA5MajorE0ELSO_0ELNSN_7ScaleInE0ELSP_0EEEEEENS4_6LayoutINS5_IJSC_SC_SC_EEENS5_IJNSA_ILi0EEESU_SU_EEEEENS5_IJNS4_10UnderscoreESX_SX_EEEEENS4_28SM100_TMA_2SM_LOAD_MULTICASTENS4_14ComposedLayoutINS4_7SwizzleILi3ELi4ELi3EEENS4_18smem_ptr_flag_bitsILi16EEENSS_INS5_IJNSA_ILi8EEENSA_ILi64EEEEEENS5_IJS17_SC_EEEEEEEvNS4_8identityENS4_18SM100_TMA_2SM_LOADES1B_vS1C_EENS_8epilogue10collective18CollectiveEpilogueINS1F_23Sm100TmaWarpSpecializedILi4ELi2ELi64ELb1ELb0EEEJNS5_IJSG_SF_SG_EEENS5_IJNSS_ISG_SC_EENSS_IS17_SC_EEEEESI_SJ_SI_SJ_NS1F_6fusion15FusionCallbacksIS1J_NS1O_17LinearCombinationISI_fSI_fLNS_15FloatRoundStyleE2EEES1K_S1N_JEEENS4_5SM1004TMEM4LOAD26SM100_TMEM_LOAD_32dp32b64xENS4_13SM90_TMA_LOADES1B_NS4_39AutoVectorizingCopyWithAssumedAlignmentILi128EEENS4_14SM90_TMA_STOREES1B_S20_S20_EEEvvEEEEvNT_6ParamsE,"a",@progbits
	.sectionflags	@""
	.align	4
.nv.constant0._ZN7cutlass13device_kernelINS_4gemm6kernel13GemmUniversalIN4cute5tupleIJiiiiEEENS1_10collective13CollectiveMmaINS1_35MainloopSm100TmaUmmaWarpSpecializedILi2ELi2ELi2ENS5_IJNS4_1CILi2EEESB_NSA_ILi1EEEEEEEENS5_IJNSA_ILi256EEESF_NSA_ILi128EEEEEENS_6half_tENS5_IJlSC_lEEESI_SJ_NS4_8TiledMMAINS4_8MMA_AtomIJNS4_26SM100_MMA_F16BF16_2x1SM_SSISI_SI_fLi256ELi256ELNS4_4UMMA5MajorE0ELSO_0ELNSN_7ScaleInE0ELSP_0EEEEEENS4_6LayoutINS5_IJSC_SC_SC_EEENS5_IJNSA_ILi0EEESU_SU_EEEEENS5_IJNS4_10UnderscoreESX_SX_EEEEENS4_28SM100_TMA_2SM_LOAD_MULTICASTENS4_14ComposedLayoutINS4_7SwizzleILi3ELi4ELi3EEENS4_18smem_ptr_flag_bitsILi16EEENSS_INS5_IJNSA_ILi8EEENSA_ILi64EEEEEENS5_IJS17_SC_EEEEEEEvNS4_8identityENS4_18SM100_TMA_2SM_LOADES1B_vS1C_EENS_8epilogue10collective18CollectiveEpilogueINS1F_23Sm100TmaWarpSpecializedILi4ELi2ELi64ELb1ELb0EEEJNS5_IJSG_SF_SG_EEENS5_IJNSS_ISG_SC_EENSS_IS17_SC_EEEEESI_SJ_SI_SJ_NS1F_6fusion15FusionCallbacksIS1J_NS1O_17LinearCombinationISI_fSI_fLNS_15FloatRoundStyleE2EEES1K_S1N_JEEENS4_5SM1004TMEM4LOAD26SM100_TMEM_LOAD_32dp32b64xENS4_13SM90_TMA_LOADES1B_NS4_39AutoVectorizingCopyWithAssumedAlignmentILi128EEENS4_14SM90_TMA_STOREES1B_S20_S20_EEEvvEEEEvNT_6ParamsE:
	.zero		2944


//--------------------- SYMBOLS --------------------------

	.type		.nv.reservedSmem.offset0,@object
	.size		.nv.reservedSmem.offset0,0x4
	.type		.nv.reservedSmem.cap,@object
	.size		.nv.reservedSmem.cap,0x4
	.type		__assertfail,@function
